//
// Generated by NVIDIA NVVM Compiler
//
// Compiler Build ID: CL-36424714
// Cuda compilation tools, release 13.0, V13.0.88
// Based on NVVM 20.0.0
//

.version 9.0
.target sm_100
.address_size 64

	// .globl	_Z14reluActivationPfS_i

.visible .entry _Z14reluActivationPfS_i(
	.param .u64 .ptr .align 1 _Z14reluActivationPfS_i_param_0,
	.param .u64 .ptr .align 1 _Z14reluActivationPfS_i_param_1,
	.param .u32 _Z14reluActivationPfS_i_param_2
)
{
	.reg .pred 	%p<2>;
	.reg .b32 	%r<6>;
	.reg .b32 	%f<3>;
	.reg .b64 	%rd<8>;

	ld.param.u64 	%rd1, [_Z14reluActivationPfS_i_param_0];
	ld.param.u64 	%rd2, [_Z14reluActivationPfS_i_param_1];
	ld.param.u32 	%r2, [_Z14reluActivationPfS_i_param_2];
	mov.u32 	%r3, %ctaid.x;
	mov.u32 	%r4, %ntid.x;
	mov.u32 	%r5, %tid.x;
	mad.lo.s32 	%r1, %r3, %r4, %r5;
	setp.ge.s32 	%p1, %r1, %r2;
	@%p1 bra 	$L__BB0_2;
	cvta.to.global.u64 	%rd3, %rd1;
	cvta.to.global.u64 	%rd4, %rd2;
	mul.wide.s32 	%rd5, %r1, 4;
	add.s64 	%rd6, %rd3, %rd5;
	ld.global.f32 	%f1, [%rd6];
	max.f32 	%f2, %f1, 0f00000000;
	add.s64 	%rd7, %rd4, %rd5;
	st.global.f32 	[%rd7], %f2;
$L__BB0_2:
	ret;

}
	// .globl	_Z13convolution2dPfS_S_iiiiiiiiiii
.visible .entry _Z13convolution2dPfS_S_iiiiiiiiiii(
	.param .u64 .ptr .align 1 _Z13convolution2dPfS_S_iiiiiiiiiii_param_0,
	.param .u64 .ptr .align 1 _Z13convolution2dPfS_S_iiiiiiiiiii_param_1,
	.param .u64 .ptr .align 1 _Z13convolution2dPfS_S_iiiiiiiiiii_param_2,
	.param .u32 _Z13convolution2dPfS_S_iiiiiiiiiii_param_3,
	.param .u32 _Z13convolution2dPfS_S_iiiiiiiiiii_param_4,
	.param .u32 _Z13convolution2dPfS_S_iiiiiiiiiii_param_5,
	.param .u32 _Z13convolution2dPfS_S_iiiiiiiiiii_param_6,
	.param .u32 _Z13convolution2dPfS_S_iiiiiiiiiii_param_7,
	.param .u32 _Z13convolution2dPfS_S_iiiiiiiiiii_param_8,
	.param .u32 _Z13convolution2dPfS_S_iiiiiiiiiii_param_9,
	.param .u32 _Z13convolution2dPfS_S_iiiiiiiiiii_param_10,
	.param .u32 _Z13convolution2dPfS_S_iiiiiiiiiii_param_11,
	.param .u32 _Z13convolution2dPfS_S_iiiiiiiiiii_param_12,
	.param .u32 _Z13convolution2dPfS_S_iiiiiiiiiii_param_13
)
{
	.reg .pred 	%p<94>;
	.reg .b32 	%r<82>;
	.reg .b32 	%f<101>;
	.reg .b64 	%rd<26>;

	ld.param.u64 	%rd10, [_Z13convolution2dPfS_S_iiiiiiiiiii_param_0];
	ld.param.u64 	%rd11, [_Z13convolution2dPfS_S_iiiiiiiiiii_param_1];
	ld.param.u32 	%r28, [_Z13convolution2dPfS_S_iiiiiiiiiii_param_3];
	ld.param.u32 	%r29, [_Z13convolution2dPfS_S_iiiiiiiiiii_param_4];
	ld.param.u32 	%r38, [_Z13convolution2dPfS_S_iiiiiiiiiii_param_5];
	ld.param.u32 	%r30, [_Z13convolution2dPfS_S_iiiiiiiiiii_param_6];
	ld.param.u32 	%r31, [_Z13convolution2dPfS_S_iiiiiiiiiii_param_7];
	ld.param.u32 	%r32, [_Z13convolution2dPfS_S_iiiiiiiiiii_param_8];
	ld.param.u32 	%r39, [_Z13convolution2dPfS_S_iiiiiiiiiii_param_9];
	ld.param.u32 	%r34, [_Z13convolution2dPfS_S_iiiiiiiiiii_param_10];
	ld.param.u32 	%r35, [_Z13convolution2dPfS_S_iiiiiiiiiii_param_11];
	ld.param.u32 	%r36, [_Z13convolution2dPfS_S_iiiiiiiiiii_param_12];
	ld.param.u32 	%r37, [_Z13convolution2dPfS_S_iiiiiiiiiii_param_13];
	cvta.to.global.u64 	%rd1, %rd11;
	cvta.to.global.u64 	%rd2, %rd10;
	mov.u32 	%r40, %ctaid.x;
	mov.u32 	%r41, %ntid.x;
	mov.u32 	%r42, %tid.x;
	mad.lo.s32 	%r1, %r40, %r41, %r42;
	mov.u32 	%r43, %ctaid.y;
	mov.u32 	%r44, %ntid.y;
	mov.u32 	%r45, %tid.y;
	mad.lo.s32 	%r46, %r43, %r44, %r45;
	mov.u32 	%r3, %ctaid.z;
	setp.ge.s32 	%p2, %r1, %r32;
	setp.ge.s32 	%p3, %r46, %r39;
	or.pred  	%p4, %p2, %p3;
	setp.ge.s32 	%p5, %r3, %r38;
	or.pred  	%p6, %p5, %p4;
	mov.f32 	%f79, 0f00000000;
	@%p6 bra 	$L__BB1_46;
	mad.lo.s32 	%r47, %r39, %r3, %r46;
	mul.lo.s32 	%r4, %r47, %r32;
	setp.lt.s32 	%p7, %r31, 1;
	@%p7 bra 	$L__BB1_45;
	mul.lo.s32 	%r48, %r37, %r46;
	sub.s32 	%r5, %r48, %r35;
	setp.lt.s32 	%p8, %r30, 1;
	mul.lo.s32 	%r49, %r36, %r1;
	sub.s32 	%r6, %r49, %r34;
	@%p8 bra 	$L__BB1_45;
	and.b32  	%r7, %r30, 7;
	and.b32  	%r8, %r30, 3;
	and.b32  	%r9, %r30, 2147483640;
	and.b32  	%r10, %r30, 1;
	mul.lo.s32 	%r11, %r31, %r3;
	mul.lo.s32 	%r12, %r29, %r3;
	mov.f32 	%f79, 0f00000000;
	mov.b32 	%r77, 0;
$L__BB1_4:
	setp.lt.u32 	%p9, %r30, 8;
	add.s32 	%r52, %r5, %r77;
	setp.gt.s32 	%p10, %r52, -1;
	setp.lt.s32 	%p11, %r52, %r29;
	and.pred  	%p1, %p10, %p11;
	add.s32 	%r53, %r52, %r12;
	mul.lo.s32 	%r14, %r53, %r28;
	add.s32 	%r54, %r77, %r11;
	mul.lo.s32 	%r15, %r54, %r30;
	mov.b32 	%r80, 0;
	@%p9 bra 	$L__BB1_23;
	mov.b32 	%r78, 0;
$L__BB1_6:
	.pragma "nounroll";
	add.s32 	%r17, %r6, %r78;
	setp.gt.s32 	%p12, %r17, -1;
	setp.lt.s32 	%p13, %r17, %r28;
	and.pred  	%p14, %p12, %p13;
	and.pred  	%p15, %p14, %p1;
	add.s32 	%r56, %r17, %r14;
	mul.wide.s32 	%rd12, %r56, 4;
	add.s64 	%rd3, %rd2, %rd12;
	add.s32 	%r57, %r78, %r15;
	mul.wide.s32 	%rd13, %r57, 4;
	add.s64 	%rd4, %rd1, %rd13;
	not.pred 	%p16, %p15;
	@%p16 bra 	$L__BB1_8;
	ld.global.f32 	%f44, [%rd3];
	ld.global.f32 	%f45, [%rd4];
	fma.rn.f32 	%f79, %f44, %f45, %f79;
$L__BB1_8:
	add.s32 	%r58, %r17, 1;
	setp.gt.s32 	%p17, %r58, -1;
	setp.lt.s32 	%p18, %r58, %r28;
	and.pred  	%p19, %p17, %p18;
	and.pred  	%p20, %p19, %p1;
	not.pred 	%p21, %p20;
	@%p21 bra 	$L__BB1_10;
	ld.global.f32 	%f46, [%rd3+4];
	ld.global.f32 	%f47, [%rd4+4];
	fma.rn.f32 	%f79, %f46, %f47, %f79;
$L__BB1_10:
	add.s32 	%r59, %r17, 2;
	setp.gt.s32 	%p22, %r59, -1;
	setp.lt.s32 	%p23, %r59, %r28;
	and.pred  	%p24, %p22, %p23;
	and.pred  	%p25, %p24, %p1;
	not.pred 	%p26, %p25;
	@%p26 bra 	$L__BB1_12;
	ld.global.f32 	%f48, [%rd3+8];
	ld.global.f32 	%f49, [%rd4+8];
	fma.rn.f32 	%f79, %f48, %f49, %f79;
$L__BB1_12:
	add.s32 	%r60, %r17, 3;
	setp.gt.s32 	%p27, %r60, -1;
	setp.lt.s32 	%p28, %r60, %r28;
	and.pred  	%p29, %p27, %p28;
	and.pred  	%p30, %p29, %p1;
	not.pred 	%p31, %p30;
	@%p31 bra 	$L__BB1_14;
	ld.global.f32 	%f50, [%rd3+12];
	ld.global.f32 	%f51, [%rd4+12];
	fma.rn.f32 	%f79, %f50, %f51, %f79;
$L__BB1_14:
	add.s32 	%r61, %r17, 4;
	setp.gt.s32 	%p32, %r61, -1;
	setp.lt.s32 	%p33, %r61, %r28;
	and.pred  	%p34, %p32, %p33;
	and.pred  	%p35, %p34, %p1;
	not.pred 	%p36, %p35;
	@%p36 bra 	$L__BB1_16;
	ld.global.f32 	%f52, [%rd3+16];
	ld.global.f32 	%f53, [%rd4+16];
	fma.rn.f32 	%f79, %f52, %f53, %f79;
$L__BB1_16:
	add.s32 	%r62, %r17, 5;
	setp.gt.s32 	%p37, %r62, -1;
	setp.lt.s32 	%p38, %r62, %r28;
	and.pred  	%p39, %p37, %p38;
	and.pred  	%p40, %p39, %p1;
	not.pred 	%p41, %p40;
	@%p41 bra 	$L__BB1_18;
	ld.global.f32 	%f54, [%rd3+20];
	ld.global.f32 	%f55, [%rd4+20];
	fma.rn.f32 	%f79, %f54, %f55, %f79;
$L__BB1_18:
	add.s32 	%r63, %r17, 6;
	setp.gt.s32 	%p42, %r63, -1;
	setp.lt.s32 	%p43, %r63, %r28;
	and.pred  	%p44, %p42, %p43;
	and.pred  	%p45, %p44, %p1;
	not.pred 	%p46, %p45;
	@%p46 bra 	$L__BB1_20;
	ld.global.f32 	%f56, [%rd3+24];
	ld.global.f32 	%f57, [%rd4+24];
	fma.rn.f32 	%f79, %f56, %f57, %f79;
$L__BB1_20:
	add.s32 	%r64, %r17, 7;
	setp.gt.s32 	%p47, %r64, -1;
	setp.lt.s32 	%p48, %r64, %r28;
	and.pred  	%p49, %p47, %p48;
	and.pred  	%p50, %p49, %p1;
	not.pred 	%p51, %p50;
	@%p51 bra 	$L__BB1_22;
	ld.global.f32 	%f58, [%rd3+28];
	ld.global.f32 	%f59, [%rd4+28];
	fma.rn.f32 	%f79, %f58, %f59, %f79;
$L__BB1_22:
	add.s32 	%r78, %r78, 8;
	setp.ne.s32 	%p52, %r78, %r9;
	mov.u32 	%r80, %r9;
	@%p52 bra 	$L__BB1_6;
$L__BB1_23:
	setp.eq.s32 	%p53, %r7, 0;
	@%p53 bra 	$L__BB1_44;
	add.s32 	%r65, %r7, -1;
	setp.lt.u32 	%p54, %r65, 3;
	@%p54 bra 	$L__BB1_34;
	add.s32 	%r20, %r6, %r80;
	setp.gt.s32 	%p55, %r20, -1;
	setp.lt.s32 	%p56, %r20, %r28;
	and.pred  	%p57, %p55, %p56;
	and.pred  	%p58, %p57, %p1;
	add.s32 	%r66, %r20, %r14;
	mul.wide.s32 	%rd14, %r66, 4;
	add.s64 	%rd5, %rd2, %rd14;
	add.s32 	%r67, %r80, %r15;
	mul.wide.s32 	%rd15, %r67, 4;
	add.s64 	%rd6, %rd1, %rd15;
	not.pred 	%p59, %p58;
	@%p59 bra 	$L__BB1_27;
	ld.global.f32 	%f61, [%rd5];
	ld.global.f32 	%f62, [%rd6];
	fma.rn.f32 	%f79, %f61, %f62, %f79;
$L__BB1_27:
	add.s32 	%r68, %r20, 1;
	setp.gt.s32 	%p60, %r68, -1;
	setp.lt.s32 	%p61, %r68, %r28;
	and.pred  	%p62, %p60, %p61;
	and.pred  	%p63, %p62, %p1;
	not.pred 	%p64, %p63;
	@%p64 bra 	$L__BB1_29;
	ld.global.f32 	%f63, [%rd5+4];
	ld.global.f32 	%f64, [%rd6+4];
	fma.rn.f32 	%f79, %f63, %f64, %f79;
$L__BB1_29:
	add.s32 	%r69, %r20, 2;
	setp.gt.s32 	%p65, %r69, -1;
	setp.lt.s32 	%p66, %r69, %r28;
	and.pred  	%p67, %p65, %p66;
	and.pred  	%p68, %p67, %p1;
	not.pred 	%p69, %p68;
	@%p69 bra 	$L__BB1_31;
	ld.global.f32 	%f65, [%rd5+8];
	ld.global.f32 	%f66, [%rd6+8];
	fma.rn.f32 	%f79, %f65, %f66, %f79;
$L__BB1_31:
	add.s32 	%r70, %r20, 3;
	setp.gt.s32 	%p70, %r70, -1;
	setp.lt.s32 	%p71, %r70, %r28;
	and.pred  	%p72, %p70, %p71;
	and.pred  	%p73, %p72, %p1;
	not.pred 	%p74, %p73;
	@%p74 bra 	$L__BB1_33;
	ld.global.f32 	%f67, [%rd5+12];
	ld.global.f32 	%f68, [%rd6+12];
	fma.rn.f32 	%f79, %f67, %f68, %f79;
$L__BB1_33:
	add.s32 	%r80, %r80, 4;
$L__BB1_34:
	setp.eq.s32 	%p75, %r8, 0;
	@%p75 bra 	$L__BB1_44;
	setp.eq.s32 	%p76, %r8, 1;
	@%p76 bra 	$L__BB1_41;
	add.s32 	%r23, %r6, %r80;
	setp.gt.s32 	%p77, %r23, -1;
	setp.lt.s32 	%p78, %r23, %r28;
	and.pred  	%p79, %p77, %p78;
	and.pred  	%p80, %p79, %p1;
	add.s32 	%r71, %r23, %r14;
	mul.wide.s32 	%rd16, %r71, 4;
	add.s64 	%rd7, %rd2, %rd16;
	add.s32 	%r72, %r80, %r15;
	mul.wide.s32 	%rd17, %r72, 4;
	add.s64 	%rd8, %rd1, %rd17;
	not.pred 	%p81, %p80;
	@%p81 bra 	$L__BB1_38;
	ld.global.f32 	%f70, [%rd7];
	ld.global.f32 	%f71, [%rd8];
	fma.rn.f32 	%f79, %f70, %f71, %f79;
$L__BB1_38:
	add.s32 	%r73, %r23, 1;
	setp.gt.s32 	%p82, %r73, -1;
	setp.lt.s32 	%p83, %r73, %r28;
	and.pred  	%p84, %p82, %p83;
	and.pred  	%p85, %p84, %p1;
	not.pred 	%p86, %p85;
	@%p86 bra 	$L__BB1_40;
	ld.global.f32 	%f72, [%rd7+4];
	ld.global.f32 	%f73, [%rd8+4];
	fma.rn.f32 	%f79, %f72, %f73, %f79;
$L__BB1_40:
	add.s32 	%r80, %r80, 2;
$L__BB1_41:
	setp.eq.s32 	%p87, %r10, 0;
	@%p87 bra 	$L__BB1_44;
	add.s32 	%r26, %r6, %r80;
	setp.gt.s32 	%p88, %r26, -1;
	setp.lt.s32 	%p89, %r26, %r28;
	and.pred  	%p90, %p88, %p89;
	and.pred  	%p91, %p90, %p1;
	not.pred 	%p92, %p91;
	@%p92 bra 	$L__BB1_44;
	add.s32 	%r74, %r26, %r14;
	add.s32 	%r75, %r80, %r15;
	mul.wide.s32 	%rd18, %r74, 4;
	add.s64 	%rd19, %rd2, %rd18;
	ld.global.f32 	%f74, [%rd19];
	mul.wide.s32 	%rd20, %r75, 4;
	add.s64 	%rd21, %rd1, %rd20;
	ld.global.f32 	%f75, [%rd21];
	fma.rn.f32 	%f79, %f74, %f75, %f79;
$L__BB1_44:
	add.s32 	%r77, %r77, 1;
	setp.ne.s32 	%p93, %r77, %r31;
	@%p93 bra 	$L__BB1_4;
$L__BB1_45:
	ld.param.u64 	%rd25, [_Z13convolution2dPfS_S_iiiiiiiiiii_param_2];
	add.s32 	%r76, %r4, %r1;
	cvta.to.global.u64 	%rd22, %rd25;
	mul.wide.s32 	%rd23, %r76, 4;
	add.s64 	%rd24, %rd22, %rd23;
	st.global.f32 	[%rd24], %f79;
$L__BB1_46:
	ret;

}
	// .globl	_Z7addBiasPfS_i
.visible .entry _Z7addBiasPfS_i(
	.param .u64 .ptr .align 1 _Z7addBiasPfS_i_param_0,
	.param .u64 .ptr .align 1 _Z7addBiasPfS_i_param_1,
	.param .u32 _Z7addBiasPfS_i_param_2
)
{
	.reg .pred 	%p<2>;
	.reg .b32 	%r<6>;
	.reg .b32 	%f<4>;
	.reg .b64 	%rd<8>;

	ld.param.u64 	%rd1, [_Z7addBiasPfS_i_param_0];
	ld.param.u64 	%rd2, [_Z7addBiasPfS_i_param_1];
	ld.param.u32 	%r2, [_Z7addBiasPfS_i_param_2];
	mov.u32 	%r3, %ctaid.x;
	mov.u32 	%r4, %ntid.x;
	mov.u32 	%r5, %tid.x;
	mad.lo.s32 	%r1, %r3, %r4, %r5;
	setp.ge.s32 	%p1, %r1, %r2;
	@%p1 bra 	$L__BB2_2;
	cvta.to.global.u64 	%rd3, %rd2;
	cvta.to.global.u64 	%rd4, %rd1;
	mul.wide.s32 	%rd5, %r1, 4;
	add.s64 	%rd6, %rd3, %rd5;
	ld.global.f32 	%f1, [%rd6];
	add.s64 	%rd7, %rd4, %rd5;
	ld.global.f32 	%f2, [%rd7];
	add.f32 	%f3, %f1, %f2;
	st.global.f32 	[%rd7], %f3;
$L__BB2_2:
	ret;

}
	// .globl	_Z9maxPool2dPfS_iiiiiii
.visible .entry _Z9maxPool2dPfS_iiiiiii(
	.param .u64 .ptr .align 1 _Z9maxPool2dPfS_iiiiiii_param_0,
	.param .u64 .ptr .align 1 _Z9maxPool2dPfS_iiiiiii_param_1,
	.param .u32 _Z9maxPool2dPfS_iiiiiii_param_2,
	.param .u32 _Z9maxPool2dPfS_iiiiiii_param_3,
	.param .u32 _Z9maxPool2dPfS_iiiiiii_param_4,
	.param .u32 _Z9maxPool2dPfS_iiiiiii_param_5,
	.param .u32 _Z9maxPool2dPfS_iiiiiii_param_6,
	.param .u32 _Z9maxPool2dPfS_iiiiiii_param_7,
	.param .u32 _Z9maxPool2dPfS_iiiiiii_param_8
)
{
	.reg .pred 	%p<111>;
	.reg .b32 	%r<85>;
	.reg .b32 	%f<150>;
	.reg .b64 	%rd<15>;

	ld.param.u64 	%rd7, [_Z9maxPool2dPfS_iiiiiii_param_0];
	ld.param.u64 	%rd6, [_Z9maxPool2dPfS_iiiiiii_param_1];
	ld.param.u32 	%r29, [_Z9maxPool2dPfS_iiiiiii_param_2];
	ld.param.u32 	%r30, [_Z9maxPool2dPfS_iiiiiii_param_3];
	ld.param.u32 	%r35, [_Z9maxPool2dPfS_iiiiiii_param_4];
	ld.param.u32 	%r31, [_Z9maxPool2dPfS_iiiiiii_param_5];
	ld.param.u32 	%r32, [_Z9maxPool2dPfS_iiiiiii_param_6];
	ld.param.u32 	%r33, [_Z9maxPool2dPfS_iiiiiii_param_7];
	ld.param.u32 	%r36, [_Z9maxPool2dPfS_iiiiiii_param_8];
	cvta.to.global.u64 	%rd1, %rd7;
	mov.u32 	%r37, %ctaid.x;
	mov.u32 	%r38, %ntid.x;
	mov.u32 	%r39, %tid.x;
	mad.lo.s32 	%r1, %r37, %r38, %r39;
	mov.u32 	%r40, %ctaid.y;
	mov.u32 	%r41, %ntid.y;
	mov.u32 	%r42, %tid.y;
	mad.lo.s32 	%r43, %r40, %r41, %r42;
	mov.u32 	%r3, %ctaid.z;
	setp.ge.s32 	%p1, %r1, %r33;
	setp.ge.s32 	%p2, %r43, %r36;
	or.pred  	%p3, %p1, %p2;
	setp.ge.s32 	%p4, %r3, %r35;
	or.pred  	%p5, %p4, %p3;
	mov.f32 	%f112, 0fFF800000;
	@%p5 bra 	$L__BB3_80;
	mad.lo.s32 	%r44, %r36, %r3, %r43;
	mad.lo.s32 	%r4, %r44, %r33, %r1;
	mul.lo.s32 	%r5, %r31, %r1;
	setp.lt.s32 	%p6, %r32, 1;
	@%p6 bra 	$L__BB3_79;
	setp.lt.s32 	%p7, %r31, 1;
	@%p7 bra 	$L__BB3_79;
	and.b32  	%r6, %r31, 15;
	add.s32 	%r7, %r6, -1;
	and.b32  	%r8, %r31, 7;
	add.s32 	%r9, %r8, -1;
	and.b32  	%r10, %r31, 2147483632;
	and.b32  	%r11, %r31, 3;
	mul.lo.s32 	%r12, %r32, %r43;
	mul.lo.s32 	%r13, %r30, %r3;
	mov.f32 	%f112, 0fFF800000;
	mov.b32 	%r80, 0;
$L__BB3_4:
	setp.lt.u32 	%p8, %r31, 16;
	add.s32 	%r15, %r80, %r12;
	add.s32 	%r47, %r15, %r13;
	mul.lo.s32 	%r16, %r47, %r29;
	mov.b32 	%r83, 0;
	@%p8 bra 	$L__BB3_39;
	mov.b32 	%r81, 0;
$L__BB3_6:
	.pragma "nounroll";
	setp.ge.s32 	%p9, %r15, %r30;
	add.s32 	%r18, %r81, %r5;
	setp.ge.s32 	%p10, %r18, %r29;
	add.s32 	%r49, %r18, %r16;
	mul.wide.s32 	%rd8, %r49, 4;
	add.s64 	%rd2, %rd1, %rd8;
	or.pred  	%p11, %p10, %p9;
	@%p11 bra 	$L__BB3_8;
	ld.global.f32 	%f76, [%rd2];
	max.f32 	%f112, %f112, %f76;
$L__BB3_8:
	add.s32 	%r50, %r18, 1;
	setp.ge.s32 	%p13, %r50, %r29;
	or.pred  	%p14, %p13, %p9;
	@%p14 bra 	$L__BB3_10;
	ld.global.f32 	%f77, [%rd2+4];
	max.f32 	%f112, %f112, %f77;
$L__BB3_10:
	add.s32 	%r51, %r18, 2;
	setp.ge.s32 	%p16, %r51, %r29;
	or.pred  	%p17, %p16, %p9;
	@%p17 bra 	$L__BB3_12;
	ld.global.f32 	%f78, [%rd2+8];
	max.f32 	%f112, %f112, %f78;
$L__BB3_12:
	add.s32 	%r52, %r18, 3;
	setp.ge.s32 	%p19, %r52, %r29;
	or.pred  	%p20, %p19, %p9;
	@%p20 bra 	$L__BB3_14;
	ld.global.f32 	%f79, [%rd2+12];
	max.f32 	%f112, %f112, %f79;
$L__BB3_14:
	add.s32 	%r53, %r18, 4;
	setp.ge.s32 	%p22, %r53, %r29;
	or.pred  	%p23, %p22, %p9;
	@%p23 bra 	$L__BB3_16;
	ld.global.f32 	%f80, [%rd2+16];
	max.f32 	%f112, %f112, %f80;
$L__BB3_16:
	add.s32 	%r54, %r18, 5;
	setp.ge.s32 	%p25, %r54, %r29;
	or.pred  	%p26, %p25, %p9;
	@%p26 bra 	$L__BB3_18;
	ld.global.f32 	%f81, [%rd2+20];
	max.f32 	%f112, %f112, %f81;
$L__BB3_18:
	add.s32 	%r55, %r18, 6;
	setp.ge.s32 	%p28, %r55, %r29;
	or.pred  	%p29, %p28, %p9;
	@%p29 bra 	$L__BB3_20;
	ld.global.f32 	%f82, [%rd2+24];
	max.f32 	%f112, %f112, %f82;
$L__BB3_20:
	add.s32 	%r56, %r18, 7;
	setp.ge.s32 	%p31, %r56, %r29;
	or.pred  	%p32, %p31, %p9;
	@%p32 bra 	$L__BB3_22;
	ld.global.f32 	%f83, [%rd2+28];
	max.f32 	%f112, %f112, %f83;
$L__BB3_22:
	add.s32 	%r57, %r18, 8;
	setp.ge.s32 	%p34, %r57, %r29;
	or.pred  	%p35, %p34, %p9;
	@%p35 bra 	$L__BB3_24;
	ld.global.f32 	%f84, [%rd2+32];
	max.f32 	%f112, %f112, %f84;
$L__BB3_24:
	add.s32 	%r58, %r18, 9;
	setp.ge.s32 	%p37, %r58, %r29;
	or.pred  	%p38, %p37, %p9;
	@%p38 bra 	$L__BB3_26;
	ld.global.f32 	%f85, [%rd2+36];
	max.f32 	%f112, %f112, %f85;
$L__BB3_26:
	add.s32 	%r59, %r18, 10;
	setp.ge.s32 	%p40, %r59, %r29;
	or.pred  	%p41, %p40, %p9;
	@%p41 bra 	$L__BB3_28;
	ld.global.f32 	%f86, [%rd2+40];
	max.f32 	%f112, %f112, %f86;
$L__BB3_28:
	add.s32 	%r60, %r18, 11;
	setp.ge.s32 	%p43, %r60, %r29;
	or.pred  	%p44, %p43, %p9;
	@%p44 bra 	$L__BB3_30;
	ld.global.f32 	%f87, [%rd2+44];
	max.f32 	%f112, %f112, %f87;
$L__BB3_30:
	add.s32 	%r61, %r18, 12;
	setp.ge.s32 	%p46, %r61, %r29;
	or.pred  	%p47, %p46, %p9;
	@%p47 bra 	$L__BB3_32;
	ld.global.f32 	%f88, [%rd2+48];
	max.f32 	%f112, %f112, %f88;
$L__BB3_32:
	add.s32 	%r62, %r18, 13;
	setp.ge.s32 	%p49, %r62, %r29;
	or.pred  	%p50, %p49, %p9;
	@%p50 bra 	$L__BB3_34;
	ld.global.f32 	%f89, [%rd2+52];
	max.f32 	%f112, %f112, %f89;
$L__BB3_34:
	add.s32 	%r63, %r18, 14;
	setp.ge.s32 	%p52, %r63, %r29;
	or.pred  	%p53, %p52, %p9;
	@%p53 bra 	$L__BB3_36;
	ld.global.f32 	%f90, [%rd2+56];
	max.f32 	%f112, %f112, %f90;
$L__BB3_36:
	add.s32 	%r64, %r18, 15;
	setp.ge.s32 	%p55, %r64, %r29;
	or.pred  	%p56, %p55, %p9;
	@%p56 bra 	$L__BB3_38;
	ld.global.f32 	%f91, [%rd2+60];
	max.f32 	%f112, %f112, %f91;
$L__BB3_38:
	add.s32 	%r81, %r81, 16;
	setp.ne.s32 	%p57, %r81, %r10;
	mov.u32 	%r83, %r10;
	@%p57 bra 	$L__BB3_6;
$L__BB3_39:
	setp.eq.s32 	%p58, %r6, 0;
	@%p58 bra 	$L__BB3_78;
	setp.lt.u32 	%p59, %r7, 7;
	@%p59 bra 	$L__BB3_58;
	setp.ge.s32 	%p60, %r15, %r30;
	add.s32 	%r21, %r83, %r5;
	setp.ge.s32 	%p61, %r21, %r29;
	add.s32 	%r65, %r21, %r16;
	mul.wide.s32 	%rd9, %r65, 4;
	add.s64 	%rd3, %rd1, %rd9;
	or.pred  	%p62, %p61, %p60;
	@%p62 bra 	$L__BB3_43;
	ld.global.f32 	%f93, [%rd3];
	max.f32 	%f112, %f112, %f93;
$L__BB3_43:
	add.s32 	%r66, %r21, 1;
	setp.ge.s32 	%p64, %r66, %r29;
	or.pred  	%p65, %p64, %p60;
	@%p65 bra 	$L__BB3_45;
	ld.global.f32 	%f94, [%rd3+4];
	max.f32 	%f112, %f112, %f94;
$L__BB3_45:
	add.s32 	%r67, %r21, 2;
	setp.ge.s32 	%p67, %r67, %r29;
	or.pred  	%p68, %p67, %p60;
	@%p68 bra 	$L__BB3_47;
	ld.global.f32 	%f95, [%rd3+8];
	max.f32 	%f112, %f112, %f95;
$L__BB3_47:
	add.s32 	%r68, %r21, 3;
	setp.ge.s32 	%p70, %r68, %r29;
	or.pred  	%p71, %p70, %p60;
	@%p71 bra 	$L__BB3_49;
	ld.global.f32 	%f96, [%rd3+12];
	max.f32 	%f112, %f112, %f96;
$L__BB3_49:
	add.s32 	%r69, %r21, 4;
	setp.ge.s32 	%p73, %r69, %r29;
	or.pred  	%p74, %p73, %p60;
	@%p74 bra 	$L__BB3_51;
	ld.global.f32 	%f97, [%rd3+16];
	max.f32 	%f112, %f112, %f97;
$L__BB3_51:
	add.s32 	%r70, %r21, 5;
	setp.ge.s32 	%p76, %r70, %r29;
	or.pred  	%p77, %p76, %p60;
	@%p77 bra 	$L__BB3_53;
	ld.global.f32 	%f98, [%rd3+20];
	max.f32 	%f112, %f112, %f98;
$L__BB3_53:
	add.s32 	%r71, %r21, 6;
	setp.ge.s32 	%p79, %r71, %r29;
	or.pred  	%p80, %p79, %p60;
	@%p80 bra 	$L__BB3_55;
	ld.global.f32 	%f99, [%rd3+24];
	max.f32 	%f112, %f112, %f99;
$L__BB3_55:
	add.s32 	%r72, %r21, 7;
	setp.ge.s32 	%p82, %r72, %r29;
	or.pred  	%p83, %p82, %p60;
	@%p83 bra 	$L__BB3_57;
	ld.global.f32 	%f100, [%rd3+28];
	max.f32 	%f112, %f112, %f100;
$L__BB3_57:
	add.s32 	%r83, %r83, 8;
$L__BB3_58:
	setp.eq.s32 	%p84, %r8, 0;
	@%p84 bra 	$L__BB3_78;
	setp.lt.u32 	%p85, %r9, 3;
	@%p85 bra 	$L__BB3_69;
	setp.ge.s32 	%p86, %r15, %r30;
	add.s32 	%r24, %r83, %r5;
	setp.ge.s32 	%p87, %r24, %r29;
	add.s32 	%r73, %r24, %r16;
	mul.wide.s32 	%rd10, %r73, 4;
	add.s64 	%rd4, %rd1, %rd10;
	or.pred  	%p88, %p87, %p86;
	@%p88 bra 	$L__BB3_62;
	ld.global.f32 	%f102, [%rd4];
	max.f32 	%f112, %f112, %f102;
$L__BB3_62:
	add.s32 	%r74, %r24, 1;
	setp.ge.s32 	%p90, %r74, %r29;
	or.pred  	%p91, %p90, %p86;
	@%p91 bra 	$L__BB3_64;
	ld.global.f32 	%f103, [%rd4+4];
	max.f32 	%f112, %f112, %f103;
$L__BB3_64:
	add.s32 	%r75, %r24, 2;
	setp.ge.s32 	%p93, %r75, %r29;
	or.pred  	%p94, %p93, %p86;
	@%p94 bra 	$L__BB3_66;
	ld.global.f32 	%f104, [%rd4+8];
	max.f32 	%f112, %f112, %f104;
$L__BB3_66:
	add.s32 	%r76, %r24, 3;
	setp.ge.s32 	%p96, %r76, %r29;
	or.pred  	%p97, %p96, %p86;
	@%p97 bra 	$L__BB3_68;
	ld.global.f32 	%f105, [%rd4+12];
	max.f32 	%f112, %f112, %f105;
$L__BB3_68:
	add.s32 	%r83, %r83, 4;
$L__BB3_69:
	setp.eq.s32 	%p98, %r11, 0;
	@%p98 bra 	$L__BB3_78;
	setp.ge.s32 	%p99, %r15, %r30;
	add.s32 	%r27, %r83, %r5;
	setp.ge.s32 	%p100, %r27, %r29;
	add.s32 	%r77, %r27, %r16;
	mul.wide.s32 	%rd11, %r77, 4;
	add.s64 	%rd5, %rd1, %rd11;
	or.pred  	%p101, %p100, %p99;
	@%p101 bra 	$L__BB3_72;
	ld.global.f32 	%f106, [%rd5];
	max.f32 	%f112, %f112, %f106;
$L__BB3_72:
	setp.eq.s32 	%p102, %r11, 1;
	@%p102 bra 	$L__BB3_78;
	setp.ge.s32 	%p103, %r15, %r30;
	add.s32 	%r78, %r27, 1;
	setp.ge.s32 	%p104, %r78, %r29;
	or.pred  	%p105, %p104, %p103;
	@%p105 bra 	$L__BB3_75;
	ld.global.f32 	%f107, [%rd5+4];
	max.f32 	%f112, %f112, %f107;
$L__BB3_75:
	setp.eq.s32 	%p106, %r11, 2;
	@%p106 bra 	$L__BB3_78;
	setp.ge.s32 	%p107, %r15, %r30;
	add.s32 	%r79, %r27, 2;
	setp.ge.s32 	%p108, %r79, %r29;
	or.pred  	%p109, %p108, %p107;
	@%p109 bra 	$L__BB3_78;
	ld.global.f32 	%f108, [%rd5+8];
	max.f32 	%f112, %f112, %f108;
$L__BB3_78:
	add.s32 	%r80, %r80, 1;
	setp.ne.s32 	%p110, %r80, %r32;
	@%p110 bra 	$L__BB3_4;
$L__BB3_79:
	cvta.to.global.u64 	%rd12, %rd6;
	mul.wide.s32 	%rd13, %r4, 4;
	add.s64 	%rd14, %rd12, %rd13;
	st.global.f32 	[%rd14], %f112;
$L__BB3_80:
	ret;

}
	// .globl	_Z20matrixVectorMultiplyPfS_S_ii
.visible .entry _Z20matrixVectorMultiplyPfS_S_ii(
	.param .u64 .ptr .align 1 _Z20matrixVectorMultiplyPfS_S_ii_param_0,
	.param .u64 .ptr .align 1 _Z20matrixVectorMultiplyPfS_S_ii_param_1,
	.param .u64 .ptr .align 1 _Z20matrixVectorMultiplyPfS_S_ii_param_2,
	.param .u32 _Z20matrixVectorMultiplyPfS_S_ii_param_3,
	.param .u32 _Z20matrixVectorMultiplyPfS_S_ii_param_4
)
{
	.reg .pred 	%p<11>;
	.reg .b32 	%r<38>;
	.reg .b32 	%f<112>;
	.reg .b64 	%rd<58>;

	ld.param.u64 	%rd10, [_Z20matrixVectorMultiplyPfS_S_ii_param_0];
	ld.param.u64 	%rd11, [_Z20matrixVectorMultiplyPfS_S_ii_param_1];
	ld.param.u64 	%rd9, [_Z20matrixVectorMultiplyPfS_S_ii_param_2];
	ld.param.u32 	%r23, [_Z20matrixVectorMultiplyPfS_S_ii_param_3];
	ld.param.u32 	%r24, [_Z20matrixVectorMultiplyPfS_S_ii_param_4];
	cvta.to.global.u64 	%rd1, %rd11;
	cvta.to.global.u64 	%rd2, %rd10;
	mov.u32 	%r25, %ctaid.x;
	mov.u32 	%r26, %ntid.x;
	mov.u32 	%r27, %tid.x;
	mad.lo.s32 	%r1, %r25, %r26, %r27;
	setp.ge.s32 	%p1, %r1, %r24;
	@%p1 bra 	$L__BB4_15;
	setp.lt.s32 	%p2, %r23, 1;
	mov.f32 	%f111, 0f00000000;
	@%p2 bra 	$L__BB4_14;
	and.b32  	%r2, %r23, 15;
	setp.lt.u32 	%p3, %r23, 16;
	mov.f32 	%f111, 0f00000000;
	mov.b32 	%r34, 0;
	@%p3 bra 	$L__BB4_5;
	and.b32  	%r34, %r23, 2147483632;
	neg.s32 	%r32, %r34;
	shl.b32 	%r5, %r24, 4;
	add.s64 	%rd56, %rd2, 32;
	mov.f32 	%f111, 0f00000000;
	mul.wide.s32 	%rd14, %r24, 4;
	mov.u32 	%r31, %r1;
$L__BB4_4:
	.pragma "nounroll";
	ld.global.f32 	%f18, [%rd56+-32];
	mul.wide.s32 	%rd12, %r31, 4;
	add.s64 	%rd13, %rd1, %rd12;
	ld.global.f32 	%f19, [%rd13];
	fma.rn.f32 	%f20, %f18, %f19, %f111;
	ld.global.f32 	%f21, [%rd56+-28];
	add.s64 	%rd15, %rd13, %rd14;
	ld.global.f32 	%f22, [%rd15];
	fma.rn.f32 	%f23, %f21, %f22, %f20;
	ld.global.f32 	%f24, [%rd56+-24];
	add.s64 	%rd16, %rd15, %rd14;
	ld.global.f32 	%f25, [%rd16];
	fma.rn.f32 	%f26, %f24, %f25, %f23;
	ld.global.f32 	%f27, [%rd56+-20];
	add.s64 	%rd17, %rd16, %rd14;
	ld.global.f32 	%f28, [%rd17];
	fma.rn.f32 	%f29, %f27, %f28, %f26;
	ld.global.f32 	%f30, [%rd56+-16];
	add.s64 	%rd18, %rd17, %rd14;
	ld.global.f32 	%f31, [%rd18];
	fma.rn.f32 	%f32, %f30, %f31, %f29;
	ld.global.f32 	%f33, [%rd56+-12];
	add.s64 	%rd19, %rd18, %rd14;
	ld.global.f32 	%f34, [%rd19];
	fma.rn.f32 	%f35, %f33, %f34, %f32;
	ld.global.f32 	%f36, [%rd56+-8];
	add.s64 	%rd20, %rd19, %rd14;
	ld.global.f32 	%f37, [%rd20];
	fma.rn.f32 	%f38, %f36, %f37, %f35;
	ld.global.f32 	%f39, [%rd56+-4];
	add.s64 	%rd21, %rd20, %rd14;
	ld.global.f32 	%f40, [%rd21];
	fma.rn.f32 	%f41, %f39, %f40, %f38;
	ld.global.f32 	%f42, [%rd56];
	add.s64 	%rd22, %rd21, %rd14;
	ld.global.f32 	%f43, [%rd22];
	fma.rn.f32 	%f44, %f42, %f43, %f41;
	ld.global.f32 	%f45, [%rd56+4];
	add.s64 	%rd23, %rd22, %rd14;
	ld.global.f32 	%f46, [%rd23];
	fma.rn.f32 	%f47, %f45, %f46, %f44;
	ld.global.f32 	%f48, [%rd56+8];
	add.s64 	%rd24, %rd23, %rd14;
	ld.global.f32 	%f49, [%rd24];
	fma.rn.f32 	%f50, %f48, %f49, %f47;
	ld.global.f32 	%f51, [%rd56+12];
	add.s64 	%rd25, %rd24, %rd14;
	ld.global.f32 	%f52, [%rd25];
	fma.rn.f32 	%f53, %f51, %f52, %f50;
	ld.global.f32 	%f54, [%rd56+16];
	add.s64 	%rd26, %rd25, %rd14;
	ld.global.f32 	%f55, [%rd26];
	fma.rn.f32 	%f56, %f54, %f55, %f53;
	ld.global.f32 	%f57, [%rd56+20];
	add.s64 	%rd27, %rd26, %rd14;
	ld.global.f32 	%f58, [%rd27];
	fma.rn.f32 	%f59, %f57, %f58, %f56;
	ld.global.f32 	%f60, [%rd56+24];
	add.s64 	%rd28, %rd27, %rd14;
	ld.global.f32 	%f61, [%rd28];
	fma.rn.f32 	%f62, %f60, %f61, %f59;
	ld.global.f32 	%f63, [%rd56+28];
	add.s64 	%rd29, %rd28, %rd14;
	ld.global.f32 	%f64, [%rd29];
	fma.rn.f32 	%f111, %f63, %f64, %f62;
	add.s32 	%r32, %r32, 16;
	add.s32 	%r31, %r31, %r5;
	add.s64 	%rd56, %rd56, 64;
	setp.ne.s32 	%p4, %r32, 0;
	@%p4 bra 	$L__BB4_4;
$L__BB4_5:
	setp.eq.s32 	%p5, %r2, 0;
	@%p5 bra 	$L__BB4_14;
	and.b32  	%r11, %r23, 7;
	setp.lt.u32 	%p6, %r2, 8;
	@%p6 bra 	$L__BB4_8;
	mul.wide.u32 	%rd30, %r34, 4;
	add.s64 	%rd31, %rd2, %rd30;
	ld.global.f32 	%f66, [%rd31];
	mad.lo.s32 	%r29, %r34, %r24, %r1;
	mul.wide.s32 	%rd32, %r29, 4;
	add.s64 	%rd33, %rd1, %rd32;
	ld.global.f32 	%f67, [%rd33];
	fma.rn.f32 	%f68, %f66, %f67, %f111;
	ld.global.f32 	%f69, [%rd31+4];
	mul.wide.s32 	%rd34, %r24, 4;
	add.s64 	%rd35, %rd33, %rd34;
	ld.global.f32 	%f70, [%rd35];
	fma.rn.f32 	%f71, %f69, %f70, %f68;
	ld.global.f32 	%f72, [%rd31+8];
	add.s64 	%rd36, %rd35, %rd34;
	ld.global.f32 	%f73, [%rd36];
	fma.rn.f32 	%f74, %f72, %f73, %f71;
	ld.global.f32 	%f75, [%rd31+12];
	add.s64 	%rd37, %rd36, %rd34;
	ld.global.f32 	%f76, [%rd37];
	fma.rn.f32 	%f77, %f75, %f76, %f74;
	ld.global.f32 	%f78, [%rd31+16];
	add.s64 	%rd38, %rd37, %rd34;
	ld.global.f32 	%f79, [%rd38];
	fma.rn.f32 	%f80, %f78, %f79, %f77;
	ld.global.f32 	%f81, [%rd31+20];
	add.s64 	%rd39, %rd38, %rd34;
	ld.global.f32 	%f82, [%rd39];
	fma.rn.f32 	%f83, %f81, %f82, %f80;
	ld.global.f32 	%f84, [%rd31+24];
	add.s64 	%rd40, %rd39, %rd34;
	ld.global.f32 	%f85, [%rd40];
	fma.rn.f32 	%f86, %f84, %f85, %f83;
	ld.global.f32 	%f87, [%rd31+28];
	add.s64 	%rd41, %rd40, %rd34;
	ld.global.f32 	%f88, [%rd41];
	fma.rn.f32 	%f111, %f87, %f88, %f86;
	add.s32 	%r34, %r34, 8;
$L__BB4_8:
	setp.eq.s32 	%p7, %r11, 0;
	@%p7 bra 	$L__BB4_14;
	and.b32  	%r14, %r23, 3;
	setp.lt.u32 	%p8, %r11, 4;
	@%p8 bra 	$L__BB4_11;
	mul.wide.u32 	%rd42, %r34, 4;
	add.s64 	%rd43, %rd2, %rd42;
	ld.global.f32 	%f90, [%rd43];
	mad.lo.s32 	%r30, %r34, %r24, %r1;
	mul.wide.s32 	%rd44, %r30, 4;
	add.s64 	%rd45, %rd1, %rd44;
	ld.global.f32 	%f91, [%rd45];
	fma.rn.f32 	%f92, %f90, %f91, %f111;
	ld.global.f32 	%f93, [%rd43+4];
	mul.wide.s32 	%rd46, %r24, 4;
	add.s64 	%rd47, %rd45, %rd46;
	ld.global.f32 	%f94, [%rd47];
	fma.rn.f32 	%f95, %f93, %f94, %f92;
	ld.global.f32 	%f96, [%rd43+8];
	add.s64 	%rd48, %rd47, %rd46;
	ld.global.f32 	%f97, [%rd48];
	fma.rn.f32 	%f98, %f96, %f97, %f95;
	ld.global.f32 	%f99, [%rd43+12];
	add.s64 	%rd49, %rd48, %rd46;
	ld.global.f32 	%f100, [%rd49];
	fma.rn.f32 	%f111, %f99, %f100, %f98;
	add.s32 	%r34, %r34, 4;
$L__BB4_11:
	setp.eq.s32 	%p9, %r14, 0;
	@%p9 bra 	$L__BB4_14;
	mad.lo.s32 	%r37, %r34, %r24, %r1;
	mul.wide.u32 	%rd50, %r34, 4;
	add.s64 	%rd57, %rd2, %rd50;
	neg.s32 	%r36, %r14;
$L__BB4_13:
	.pragma "nounroll";
	ld.global.f32 	%f101, [%rd57];
	mul.wide.s32 	%rd51, %r37, 4;
	add.s64 	%rd52, %rd1, %rd51;
	ld.global.f32 	%f102, [%rd52];
	fma.rn.f32 	%f111, %f101, %f102, %f111;
	add.s32 	%r37, %r37, %r24;
	add.s64 	%rd57, %rd57, 4;
	add.s32 	%r36, %r36, 1;
	setp.ne.s32 	%p10, %r36, 0;
	@%p10 bra 	$L__BB4_13;
$L__BB4_14:
	cvta.to.global.u64 	%rd53, %rd9;
	mul.wide.s32 	%rd54, %r1, 4;
	add.s64 	%rd55, %rd53, %rd54;
	st.global.f32 	[%rd55], %f111;
$L__BB4_15:
	ret;

}


// ===== COMPILED SASS (sm_100) =====

	.target	sm_100

	.elftype	@"ET_EXEC"


//--------------------- .note.nv.tkinfo           --------------------------
	.section	.note.nv.tkinfo,"",@"SHT_NOTE"
	.sectionflags	@"SHF_NOTE_NV_TKINFO"
	.tkinfo
        /*0018*/ 	.word	0x00000002
        /*0030*/ 	.string	""
        /*0030*/ 	.string	"ptxas"
        /*0030*/ 	.string	"Cuda compilation tools, release 13.0, V13.0.88"
        /*0030*/ 	.string	"Build cuda_13.0.r13.0/compiler.36424714_0"
        /*0030*/ 	.string	"-arch sm_100 -m 64 "



//--------------------- .note.nv.cuinfo           --------------------------
	.section	.note.nv.cuinfo,"",@"SHT_NOTE"
	.sectionflags	@"SHF_NOTE_NV_CUINFO"
        /*0018*/ 	.short	0x0002
        /*001a*/ 	.short	0x0064
        /*001c*/ 	.short	0x0082
	.zero		2


//--------------------- .nv.info                  --------------------------
	.section	.nv.info,"",@"SHT_CUDA_INFO"
	.align	4


	//----- nvinfo : EIATTR_REGCOUNT
	.align		4
        /*0000*/ 	.byte	0x04, 0x2f
        /*0002*/ 	.short	(.L_1 - .L_0)
	.align		4
.L_0:
        /*0004*/ 	.word	index@(_Z14reluActivationPfS_i)
        /*0008*/ 	.word	0x0000000a


	//----- nvinfo : EIATTR_FRAME_SIZE
	.align		4
.L_1:
        /*000c*/ 	.byte	0x04, 0x11
        /*000e*/ 	.short	(.L_3 - .L_2)
	.align		4
.L_2:
        /*0010*/ 	.word	index@(_Z14reluActivationPfS_i)
        /*0014*/ 	.word	0x00000000


	//----- nvinfo : EIATTR_REGCOUNT
	.align		4
.L_3:
        /*0018*/ 	.byte	0x04, 0x2f
        /*001a*/ 	.short	(.L_5 - .L_4)
	.align		4
.L_4:
        /*001c*/ 	.word	index@(_Z13convolution2dPfS_S_iiiiiiiiiii)
        /*0020*/ 	.word	0x0000001b


	//----- nvinfo : EIATTR_FRAME_SIZE
	.align		4
.L_5:
        /*0024*/ 	.byte	0x04, 0x11
        /*0026*/ 	.short	(.L_7 - .L_6)
	.align		4
.L_6:
        /*0028*/ 	.word	index@(_Z13convolution2dPfS_S_iiiiiiiiiii)
        /*002c*/ 	.word	0x00000000


	//----- nvinfo : EIATTR_REGCOUNT
	.align		4
.L_7:
        /*0030*/ 	.byte	0x04, 0x2f
        /*0032*/ 	.short	(.L_9 - .L_8)
	.align		4
.L_8:
        /*0034*/ 	.word	index@(_Z7addBiasPfS_i)
        /*0038*/ 	.word	0x0000000a


	//----- nvinfo : EIATTR_FRAME_SIZE
	.align		4
.L_9:
        /*003c*/ 	.byte	0x04, 0x11
        /*003e*/ 	.short	(.L_11 - .L_10)
	.align		4
.L_10:
        /*0040*/ 	.word	index@(_Z7addBiasPfS_i)
        /*0044*/ 	.word	0x00000000


	//----- nvinfo : EIATTR_REGCOUNT
	.align		4
.L_11:
        /*0048*/ 	.byte	0x04, 0x2f
        /*004a*/ 	.short	(.L_13 - .L_12)
	.align		4
.L_12:
        /*004c*/ 	.word	index@(_Z9maxPool2dPfS_iiiiiii)
        /*0050*/ 	.word	0x00000018


	//----- nvinfo : EIATTR_FRAME_SIZE
	.align		4
.L_13:
        /*0054*/ 	.byte	0x04, 0x11
        /*0056*/ 	.short	(.L_15 - .L_14)
	.align		4
.L_14:
        /*0058*/ 	.word	index@(_Z9maxPool2dPfS_iiiiiii)
        /*005c*/ 	.word	0x00000000


	//----- nvinfo : EIATTR_REGCOUNT
	.align		4
.L_15:
        /*0060*/ 	.byte	0x04, 0x2f
        /*0062*/ 	.short	(.L_17 - .L_16)
	.align		4
.L_16:
        /*0064*/ 	.word	index@(_Z20matrixVectorMultiplyPfS_S_ii)
        /*0068*/ 	.word	0x00000020


	//----- nvinfo : EIATTR_FRAME_SIZE
	.align		4
.L_17:
        /*006c*/ 	.byte	0x04, 0x11
        /*006e*/ 	.short	(.L_19 - .L_18)
	.align		4
.L_18:
        /*0070*/ 	.word	index@(_Z20matrixVectorMultiplyPfS_S_ii)
        /*0074*/ 	.word	0x00000000


	//----- nvinfo : EIATTR_MIN_STACK_SIZE
	.align		4
.L_19:
        /*0078*/ 	.byte	0x04, 0x12
        /*007a*/ 	.short	(.L_21 - .L_20)
	.align		4
.L_20:
        /*007c*/ 	.word	index@(_Z20matrixVectorMultiplyPfS_S_ii)
        /*0080*/ 	.word	0x00000000


	//----- nvinfo : EIATTR_MIN_STACK_SIZE
	.align		4
.L_21:
        /*0084*/ 	.byte	0x04, 0x12
        /*0086*/ 	.short	(.L_23 - .L_22)
	.align		4
.L_22:
        /*0088*/ 	.word	index@(_Z9maxPool2dPfS_iiiiiii)
        /*008c*/ 	.word	0x00000000


	//----- nvinfo : EIATTR_MIN_STACK_SIZE
	.align		4
.L_23:
        /*0090*/ 	.byte	0x04, 0x12
        /*0092*/ 	.short	(.L_25 - .L_24)
	.align		4
.L_24:
        /*0094*/ 	.word	index@(_Z7addBiasPfS_i)
        /*0098*/ 	.word	0x00000000


	//----- nvinfo : EIATTR_MIN_STACK_SIZE
	.align		4
.L_25:
        /*009c*/ 	.byte	0x04, 0x12
        /*009e*/ 	.short	(.L_27 - .L_26)
	.align		4
.L_26:
        /*00a0*/ 	.word	index@(_Z13convolution2dPfS_S_iiiiiiiiiii)
        /*00a4*/ 	.word	0x00000000


	//----- nvinfo : EIATTR_MIN_STACK_SIZE
	.align		4
.L_27:
        /*00a8*/ 	.byte	0x04, 0x12
        /*00aa*/ 	.short	(.L_29 - .L_28)
	.align		4
.L_28:
        /*00ac*/ 	.word	index@(_Z14reluActivationPfS_i)
        /*00b0*/ 	.word	0x00000000
.L_29:


//--------------------- .nv.compat                --------------------------
	.section	.nv.compat,"",@"SHT_CUDA_COMPAT_INFO"
	.align	4
        /*0000*/ 	.byte	0x02, 0x09, 0x00, 0x00, 0x02, 0x02, 0x01, 0x00, 0x02, 0x05, 0x05, 0x00, 0x03, 0x07, 0x01, 0x01
        /*0010*/ 	.byte	0x02, 0x03, 0x00, 0x00, 0x02, 0x06, 0x01, 0x00, 0x04, 0x0b, 0x08, 0x00, 0x09, 0x00, 0x00, 0x00
        /*0020*/ 	.byte	0x00, 0x00, 0x00, 0x00


//--------------------- .nv.info._Z20matrixVectorMultiplyPfS_S_ii --------------------------
	.section	.nv.info._Z20matrixVectorMultiplyPfS_S_ii,"",@"SHT_CUDA_INFO"
	.sectionflags	@""
	.align	4


	//----- nvinfo : EIATTR_CUDA_API_VERSION
	.align		4
        /*0000*/ 	.byte	0x04, 0x37
        /*0002*/ 	.short	(.L_31 - .L_30)
.L_30:
        /*0004*/ 	.word	0x00000082


	//----- nvinfo : EIATTR_KPARAM_INFO
	.align		4
.L_31:
        /*0008*/ 	.byte	0x04, 0x17
        /*000a*/ 	.short	(.L_33 - .L_32)
.L_32:
        /*000c*/ 	.word	0x00000000
        /*0010*/ 	.short	0x0004
        /*0012*/ 	.short	0x001c
        /*0014*/ 	.byte	0x00, 0xf0, 0x11, 0x00


	//----- nvinfo : EIATTR_KPARAM_INFO
	.align		4
.L_33:
        /*0018*/ 	.byte	0x04, 0x17
        /*001a*/ 	.short	(.L_35 - .L_34)
.L_34:
        /*001c*/ 	.word	0x00000000
        /*0020*/ 	.short	0x0003
        /*0022*/ 	.short	0x0018
        /*0024*/ 	.byte	0x00, 0xf0, 0x11, 0x00


	//----- nvinfo : EIATTR_KPARAM_INFO
	.align		4
.L_35:
        /*0028*/ 	.byte	0x04, 0x17
        /*002a*/ 	.short	(.L_37 - .L_36)
.L_36:
        /*002c*/ 	.word	0x00000000
        /*0030*/ 	.short	0x0002
        /*0032*/ 	.short	0x0010
        /*0034*/ 	.byte	0x00, 0xf5, 0x21, 0x00


	//----- nvinfo : EIATTR_KPARAM_INFO
	.align		4
.L_37:
        /*0038*/ 	.byte	0x04, 0x17
        /*003a*/ 	.short	(.L_39 - .L_38)
.L_38:
        /*003c*/ 	.word	0x00000000
        /*0040*/ 	.short	0x0001
        /*0042*/ 	.short	0x0008
        /*0044*/ 	.byte	0x00, 0xf5, 0x21, 0x00


	//----- nvinfo : EIATTR_KPARAM_INFO
	.align		4
.L_39:
        /*0048*/ 	.byte	0x04, 0x17
        /*004a*/ 	.short	(.L_41 - .L_40)
.L_40:
        /*004c*/ 	.word	0x00000000
        /*0050*/ 	.short	0x0000
        /*0052*/ 	.short	0x0000
        /*0054*/ 	.byte	0x00, 0xf5, 0x21, 0x00


	//----- nvinfo : EIATTR_SPARSE_MMA_MASK
	.align		4
.L_41:
        /*0058*/ 	.byte	0x03, 0x50
        /*005a*/ 	.short	0x0000


	//----- nvinfo : EIATTR_MAXREG_COUNT
	.align		4
        /*005c*/ 	.byte	0x03, 0x1b
        /*005e*/ 	.short	0x00ff


	//----- nvinfo : EIATTR_MERCURY_ISA_VERSION
	.align		4
        /*0060*/ 	.byte	0x03, 0x5f
        /*0062*/ 	.short	0x0101


	//----- nvinfo : EIATTR_VRC_CTA_INIT_COUNT
	.align		4
        /*0064*/ 	.byte	0x02, 0x4a
	.zero		1
	.zero		1


	//----- nvinfo : EIATTR_EXIT_INSTR_OFFSETS
	.align		4
        /*0068*/ 	.byte	0x04, 0x1c
        /*006a*/ 	.short	(.L_43 - .L_42)


	//   ....[0]....
.L_42:
        /*006c*/ 	.word	0x00000070


	//   ....[1]....
        /*0070*/ 	.word	0x00000bd0


	//----- nvinfo : EIATTR_CBANK_PARAM_SIZE
	.align		4
.L_43:
        /*0074*/ 	.byte	0x03, 0x19
        /*0076*/ 	.short	0x0020


	//----- nvinfo : EIATTR_PARAM_CBANK
	.align		4
        /*0078*/ 	.byte	0x04, 0x0a
        /*007a*/ 	.short	(.L_45 - .L_44)
	.align		4
.L_44:
        /*007c*/ 	.word	index@(.nv.constant0._Z20matrixVectorMultiplyPfS_S_ii)
        /*0080*/ 	.short	0x0380
        /*0082*/ 	.short	0x0020


	//----- nvinfo : EIATTR_SW_WAR
	.align		4
.L_45:
        /*0084*/ 	.byte	0x04, 0x36
        /*0086*/ 	.short	(.L_47 - .L_46)
.L_46:
        /*0088*/ 	.word	0x00000008
.L_47:


//--------------------- .nv.info._Z9maxPool2dPfS_iiiiiii --------------------------
	.section	.nv.info._Z9maxPool2dPfS_iiiiiii,"",@"SHT_CUDA_INFO"
	.sectionflags	@""
	.align	4


	//----- nvinfo : EIATTR_CUDA_API_VERSION
	.align		4
        /*0000*/ 	.byte	0x04, 0x37
        /*0002*/ 	.short	(.L_49 - .L_48)
.L_48:
        /*0004*/ 	.word	0x00000082


	//----- nvinfo : EIATTR_KPARAM_INFO
	.align		4
.L_49:
        /*0008*/ 	.byte	0x04, 0x17
        /*000a*/ 	.short	(.L_51 - .L_50)
.L_50:
        /*000c*/ 	.word	0x00000000
        /*0010*/ 	.short	0x0008
        /*0012*/ 	.short	0x0028
        /*0014*/ 	.byte	0x00, 0xf0, 0x11, 0x00


	//----- nvinfo : EIATTR_KPARAM_INFO
	.align		4
.L_51:
        /*0018*/ 	.byte	0x04, 0x17
        /*001a*/ 	.short	(.L_53 - .L_52)
.L_52:
        /*001c*/ 	.word	0x00000000
        /*0020*/ 	.short	0x0007
        /*0022*/ 	.short	0x0024
        /*0024*/ 	.byte	0x00, 0xf0, 0x11, 0x00


	//----- nvinfo : EIATTR_KPARAM_INFO
	.align		4
.L_53:
        /*0028*/ 	.byte	0x04, 0x17
        /*002a*/ 	.short	(.L_55 - .L_54)
.L_54:
        /*002c*/ 	.word	0x00000000
        /*0030*/ 	.short	0x0006
        /*0032*/ 	.short	0x0020
        /*0034*/ 	.byte	0x00, 0xf0, 0x11, 0x00


	//----- nvinfo : EIATTR_KPARAM_INFO
	.align		4
.L_55:
        /*0038*/ 	.byte	0x04, 0x17
        /*003a*/ 	.short	(.L_57 - .L_56)
.L_56:
        /*003c*/ 	.word	0x00000000
        /*0040*/ 	.short	0x0005
        /*0042*/ 	.short	0x001c
        /*0044*/ 	.byte	0x00, 0xf0, 0x11, 0x00


	//----- nvinfo : EIATTR_KPARAM_INFO
	.align		4
.L_57:
        /*0048*/ 	.byte	0x04, 0x17
        /*004a*/ 	.short	(.L_59 - .L_58)
.L_58:
        /*004c*/ 	.word	0x00000000
        /*0050*/ 	.short	0x0004
        /*0052*/ 	.short	0x0018
        /*0054*/ 	.byte	0x00, 0xf0, 0x11, 0x00


	//----- nvinfo : EIATTR_KPARAM_INFO
	.align		4
.L_59:
        /*0058*/ 	.byte	0x04, 0x17
        /*005a*/ 	.short	(.L_61 - .L_60)
.L_60:
        /*005c*/ 	.word	0x00000000
        /*0060*/ 	.short	0x0003
        /*0062*/ 	.short	0x0014
        /*0064*/ 	.byte	0x00, 0xf0, 0x11, 0x00


	//----- nvinfo : EIATTR_KPARAM_INFO
	.align		4
.L_61:
        /*0068*/ 	.byte	0x04, 0x17
        /*006a*/ 	.short	(.L_63 - .L_62)
.L_62:
        /*006c*/ 	.word	0x00000000
        /*0070*/ 	.short	0x0002
        /*0072*/ 	.short	0x0010
        /*0074*/ 	.byte	0x00, 0xf0, 0x11, 0x00


	//----- nvinfo : EIATTR_KPARAM_INFO
	.align		4
.L_63:
        /*0078*/ 	.byte	0x04, 0x17
        /*007a*/ 	.short	(.L_65 - .L_64)
.L_64:
        /*007c*/ 	.word	0x00000000
        /*0080*/ 	.short	0x0001
        /*0082*/ 	.short	0x0008
        /*0084*/ 	.byte	0x00, 0xf5, 0x21, 0x00


	//----- nvinfo : EIATTR_KPARAM_INFO
	.align		4
.L_65:
        /*0088*/ 	.byte	0x04, 0x17
        /*008a*/ 	.short	(.L_67 - .L_66)
.L_66:
        /*008c*/ 	.word	0x00000000
        /*0090*/ 	.short	0x0000
        /*0092*/ 	.short	0x0000
        /*0094*/ 	.byte	0x00, 0xf5, 0x21, 0x00


	//----- nvinfo : EIATTR_SPARSE_MMA_MASK
	.align		4
.L_67:
        /*0098*/ 	.byte	0x03, 0x50
        /*009a*/ 	.short	0x0000


	//----- nvinfo : EIATTR_MAXREG_COUNT
	.align		4
        /*009c*/ 	.byte	0x03, 0x1b
        /*009e*/ 	.short	0x00ff


	//----- nvinfo : EIATTR_MERCURY_ISA_VERSION
	.align		4
        /*00a0*/ 	.byte	0x03, 0x5f
        /*00a2*/ 	.short	0x0101


	//----- nvinfo : EIATTR_VRC_CTA_INIT_COUNT
	.align		4
        /*00a4*/ 	.byte	0x02, 0x4a
	.zero		1
	.zero		1


	//----- nvinfo : EIATTR_EXIT_INSTR_OFFSETS
	.align		4
        /*00a8*/ 	.byte	0x04, 0x1c
        /*00aa*/ 	.short	(.L_69 - .L_68)


	//   ....[0]....
.L_68:
        /*00ac*/ 	.word	0x00000100


	//   ....[1]....
        /*00b0*/ 	.word	0x00000d80


	//----- nvinfo : EIATTR_CRS_STACK_SIZE
	.align		4
.L_69:
        /*00b4*/ 	.byte	0x04, 0x1e
        /*00b6*/ 	.short	(.L_71 - .L_70)
.L_70:
        /*00b8*/ 	.word	0x00000000


	//----- nvinfo : EIATTR_CBANK_PARAM_SIZE
	.align		4
.L_71:
        /*00bc*/ 	.byte	0x03, 0x19
        /*00be*/ 	.short	0x002c


	//----- nvinfo : EIATTR_PARAM_CBANK
	.align		4
        /*00c0*/ 	.byte	0x04, 0x0a
        /*00c2*/ 	.short	(.L_73 - .L_72)
	.align		4
.L_72:
        /*00c4*/ 	.word	index@(.nv.constant0._Z9maxPool2dPfS_iiiiiii)
        /*00c8*/ 	.short	0x0380
        /*00ca*/ 	.short	0x002c


	//----- nvinfo : EIATTR_SW_WAR
	.align		4
.L_73:
        /*00cc*/ 	.byte	0x04, 0x36
        /*00ce*/ 	.short	(.L_75 - .L_74)
.L_74:
        /*00d0*/ 	.word	0x00000008
.L_75:


//--------------------- .nv.info._Z7addBiasPfS_i  --------------------------
	.section	.nv.info._Z7addBiasPfS_i,"",@"SHT_CUDA_INFO"
	.sectionflags	@""
	.align	4


	//----- nvinfo : EIATTR_CUDA_API_VERSION
	.align		4
        /*0000*/ 	.byte	0x04, 0x37
        /*0002*/ 	.short	(.L_77 - .L_76)
.L_76:
        /*0004*/ 	.word	0x00000082


	//----- nvinfo : EIATTR_KPARAM_INFO
	.align		4
.L_77:
        /*0008*/ 	.byte	0x04, 0x17
        /*000a*/ 	.short	(.L_79 - .L_78)
.L_78:
        /*000c*/ 	.word	0x00000000
        /*0010*/ 	.short	0x0002
        /*0012*/ 	.short	0x0010
        /*0014*/ 	.byte	0x00, 0xf0, 0x11, 0x00


	//----- nvinfo : EIATTR_KPARAM_INFO
	.align		4
.L_79:
        /*0018*/ 	.byte	0x04, 0x17
        /*001a*/ 	.short	(.L_81 - .L_80)
.L_80:
        /*001c*/ 	.word	0x00000000
        /*0020*/ 	.short	0x0001
        /*0022*/ 	.short	0x0008
        /*0024*/ 	.byte	0x00, 0xf5, 0x21, 0x00


	//----- nvinfo : EIATTR_KPARAM_INFO
	.align		4
.L_81:
        /*0028*/ 	.byte	0x04, 0x17
        /*002a*/ 	.short	(.L_83 - .L_82)
.L_82:
        /*002c*/ 	.word	0x00000000
        /*0030*/ 	.short	0x0000
        /*0032*/ 	.short	0x0000
        /*0034*/ 	.byte	0x00, 0xf5, 0x21, 0x00


	//----- nvinfo : EIATTR_SPARSE_MMA_MASK
	.align		4
.L_83:
        /*0038*/ 	.byte	0x03, 0x50
        /*003a*/ 	.short	0x0000


	//----- nvinfo : EIATTR_MAXREG_COUNT
	.align		4
        /*003c*/ 	.byte	0x03, 0x1b
        /*003e*/ 	.short	0x00ff


	//----- nvinfo : EIATTR_MERCURY_ISA_VERSION
	.align		4
        /*0040*/ 	.byte	0x03, 0x5f
        /*0042*/ 	.short	0x0101


	//----- nvinfo : EIATTR_VRC_CTA_INIT_COUNT
	.align		4
        /*0044*/ 	.byte	0x02, 0x4a
	.zero		1
	.zero		1


	//----- nvinfo : EIATTR_EXIT_INSTR_OFFSETS
	.align		4
        /*0048*/ 	.byte	0x04, 0x1c
        /*004a*/ 	.short	(.L_85 - .L_84)


	//   ....[0]....
.L_84:
        /*004c*/ 	.word	0x00000070


	//   ....[1]....
        /*0050*/ 	.word	0x00000110


	//----- nvinfo : EIATTR_CBANK_PARAM_SIZE
	.align		4
.L_85:
        /*0054*/ 	.byte	0x03, 0x19
        /*0056*/ 	.short	0x0014


	//----- nvinfo : EIATTR_PARAM_CBANK
	.align		4
        /*0058*/ 	.byte	0x04, 0x0a
        /*005a*/ 	.short	(.L_87 - .L_86)
	.align		4
.L_86:
        /*005c*/ 	.word	index@(.nv.constant0._Z7addBiasPfS_i)
        /*0060*/ 	.short	0x0380
        /*0062*/ 	.short	0x0014


	//----- nvinfo : EIATTR_SW_WAR
	.align		4
.L_87:
        /*0064*/ 	.byte	0x04, 0x36
        /*0066*/ 	.short	(.L_89 - .L_88)
.L_88:
        /*0068*/ 	.word	0x00000008
.L_89:


//--------------------- .nv.info._Z13convolution2dPfS_S_iiiiiiiiiii --------------------------
	.section	.nv.info._Z13convolution2dPfS_S_iiiiiiiiiii,"",@"SHT_CUDA_INFO"
	.sectionflags	@""
	.align	4


	//----- nvinfo : EIATTR_CUDA_API_VERSION
	.align		4
        /*0000*/ 	.byte	0x04, 0x37
        /*0002*/ 	.short	(.L_91 - .L_90)
.L_90:
        /*0004*/ 	.word	0x00000082


	//----- nvinfo : EIATTR_KPARAM_INFO
	.align		4
.L_91:
        /*0008*/ 	.byte	0x04, 0x17
        /*000a*/ 	.short	(.L_93 - .L_92)
.L_92:
        /*000c*/ 	.word	0x00000000
        /*0010*/ 	.short	0x000d
        /*0012*/ 	.short	0x0040
        /*0014*/ 	.byte	0x00, 0xf0, 0x11, 0x00


	//----- nvinfo : EIATTR_KPARAM_INFO
	.align		4
.L_93:
        /*0018*/ 	.byte	0x04, 0x17
        /*001a*/ 	.short	(.L_95 - .L_94)
.L_94:
        /*001c*/ 	.word	0x00000000
        /*0020*/ 	.short	0x000c
        /*0022*/ 	.short	0x003c
        /*0024*/ 	.byte	0x00, 0xf0, 0x11, 0x00


	//----- nvinfo : EIATTR_KPARAM_INFO
	.align		4
.L_95:
        /*0028*/ 	.byte	0x04, 0x17
        /*002a*/ 	.short	(.L_97 - .L_96)
.L_96:
        /*002c*/ 	.word	0x00000000
        /*0030*/ 	.short	0x000b
        /*0032*/ 	.short	0x0038
        /*0034*/ 	.byte	0x00, 0xf0, 0x11, 0x00


	//----- nvinfo : EIATTR_KPARAM_INFO
	.align		4
.L_97:
        /*0038*/ 	.byte	0x04, 0x17
        /*003a*/ 	.short	(.L_99 - .L_98)
.L_98:
        /*003c*/ 	.word	0x00000000
        /*0040*/ 	.short	0x000a
        /*0042*/ 	.short	0x0034
        /*0044*/ 	.byte	0x00, 0xf0, 0x11, 0x00


	//----- nvinfo : EIATTR_KPARAM_INFO
	.align		4
.L_99:
        /*0048*/ 	.byte	0x04, 0x17
        /*004a*/ 	.short	(.L_101 - .L_100)
.L_100:
        /*004c*/ 	.word	0x00000000
        /*0050*/ 	.short	0x0009
        /*0052*/ 	.short	0x0030
        /*0054*/ 	.byte	0x00, 0xf0, 0x11, 0x00


	//----- nvinfo : EIATTR_KPARAM_INFO
	.align		4
.L_101:
        /*0058*/ 	.byte	0x04, 0x17
        /*005a*/ 	.short	(.L_103 - .L_102)
.L_102:
        /*005c*/ 	.word	0x00000000
        /*0060*/ 	.short	0x0008
        /*0062*/ 	.short	0x002c
        /*0064*/ 	.byte	0x00, 0xf0, 0x11, 0x00


	//----- nvinfo : EIATTR_KPARAM_INFO
	.align		4
.L_103:
        /*0068*/ 	.byte	0x04, 0x17
        /*006a*/ 	.short	(.L_105 - .L_104)
.L_104:
        /*006c*/ 	.word	0x00000000
        /*0070*/ 	.short	0x0007
        /*0072*/ 	.short	0x0028
        /*0074*/ 	.byte	0x00, 0xf0, 0x11, 0x00


	//----- nvinfo : EIATTR_KPARAM_INFO
	.align		4
.L_105:
        /*0078*/ 	.byte	0x04, 0x17
        /*007a*/ 	.short	(.L_107 - .L_106)
.L_106:
        /*007c*/ 	.word	0x00000000
        /*0080*/ 	.short	0x0006
        /*0082*/ 	.short	0x0024
        /*0084*/ 	.byte	0x00, 0xf0, 0x11, 0x00


	//----- nvinfo : EIATTR_KPARAM_INFO
	.align		4
.L_107:
        /*0088*/ 	.byte	0x04, 0x17
        /*008a*/ 	.short	(.L_109 - .L_108)
.L_108:
        /*008c*/ 	.word	0x00000000
        /*0090*/ 	.short	0x0005
        /*0092*/ 	.short	0x0020
        /*0094*/ 	.byte	0x00, 0xf0, 0x11, 0x00


	//----- nvinfo : EIATTR_KPARAM_INFO
	.align		4
.L_109:
        /*0098*/ 	.byte	0x04, 0x17
        /*009a*/ 	.short	(.L_111 - .L_110)
.L_110:
        /*009c*/ 	.word	0x00000000
        /*00a0*/ 	.short	0x0004
        /*00a2*/ 	.short	0x001c
        /*00a4*/ 	.byte	0x00, 0xf0, 0x11, 0x00


	//----- nvinfo : EIATTR_KPARAM_INFO
	.align		4
.L_111:
        /*00a8*/ 	.byte	0x04, 0x17
        /*00aa*/ 	.short	(.L_113 - .L_112)
.L_112:
        /*00ac*/ 	.word	0x00000000
        /*00b0*/ 	.short	0x0003
        /*00b2*/ 	.short	0x0018
        /*00b4*/ 	.byte	0x00, 0xf0, 0x11, 0x00


	//----- nvinfo : EIATTR_KPARAM_INFO
	.align		4
.L_113:
        /*00b8*/ 	.byte	0x04, 0x17
        /*00ba*/ 	.short	(.L_115 - .L_114)
.L_114:
        /*00bc*/ 	.word	0x00000000
        /*00c0*/ 	.short	0x0002
        /*00c2*/ 	.short	0x0010
        /*00c4*/ 	.byte	0x00, 0xf5, 0x21, 0x00


	//----- nvinfo : EIATTR_KPARAM_INFO
	.align		4
.L_115:
        /*00c8*/ 	.byte	0x04, 0x17
        /*00ca*/ 	.short	(.L_117 - .L_116)
.L_116:
        /*00cc*/ 	.word	0x00000000
        /*00d0*/ 	.short	0x0001
        /*00d2*/ 	.short	0x0008
        /*00d4*/ 	.byte	0x00, 0xf5, 0x21, 0x00


	//----- nvinfo : EIATTR_KPARAM_INFO
	.align		4
.L_117:
        /*00d8*/ 	.byte	0x04, 0x17
        /*00da*/ 	.short	(.L_119 - .L_118)
.L_118:
        /*00dc*/ 	.word	0x00000000
        /*00e0*/ 	.short	0x0000
        /*00e2*/ 	.short	0x0000
        /*00e4*/ 	.byte	0x00, 0xf5, 0x21, 0x00


	//----- nvinfo : EIATTR_SPARSE_MMA_MASK
	.align		4
.L_119:
        /*00e8*/ 	.byte	0x03, 0x50
        /*00ea*/ 	.short	0x0000


	//----- nvinfo : EIATTR_MAXREG_COUNT
	.align		4
        /*00ec*/ 	.byte	0x03, 0x1b
        /*00ee*/ 	.short	0x00ff


	//----- nvinfo : EIATTR_MERCURY_ISA_VERSION
	.align		4
        /*00f0*/ 	.byte	0x03, 0x5f
        /*00f2*/ 	.short	0x0101


	//----- nvinfo : EIATTR_VRC_CTA_INIT_COUNT
	.align		4
        /*00f4*/ 	.byte	0x02, 0x4a
	.zero		1
	.zero		1


	//----- nvinfo : EIATTR_EXIT_INSTR_OFFSETS
	.align		4
        /*00f8*/ 	.byte	0x04, 0x1c
        /*00fa*/ 	.short	(.L_121 - .L_120)


	//   ....[0]....
.L_120:
        /*00fc*/ 	.word	0x00000100


	//   ....[1]....
        /*0100*/ 	.word	0x00000d30


	//----- nvinfo : EIATTR_CRS_STACK_SIZE
	.align		4
.L_121:
        /*0104*/ 	.byte	0x04, 0x1e
        /*0106*/ 	.short	(.L_123 - .L_122)
.L_122:
        /*0108*/ 	.word	0x00000000


	//----- nvinfo : EIATTR_CBANK_PARAM_SIZE
	.align		4
.L_123:
        /*010c*/ 	.byte	0x03, 0x19
        /*010e*/ 	.short	0x0044


	//----- nvinfo : EIATTR_PARAM_CBANK
	.align		4
        /*0110*/ 	.byte	0x04, 0x0a
        /*0112*/ 	.short	(.L_125 - .L_124)
	.align		4
.L_124:
        /*0114*/ 	.word	index@(.nv.constant0._Z13convolution2dPfS_S_iiiiiiiiiii)
        /*0118*/ 	.short	0x0380
        /*011a*/ 	.short	0x0044


	//----- nvinfo : EIATTR_SW_WAR
	.align		4
.L_125:
        /*011c*/ 	.byte	0x04, 0x36
        /*011e*/ 	.short	(.L_127 - .L_126)
.L_126:
        /*0120*/ 	.word	0x00000008
.L_127:


//--------------------- .nv.info._Z14reluActivationPfS_i --------------------------
	.section	.nv.info._Z14reluActivationPfS_i,"",@"SHT_CUDA_INFO"
	.sectionflags	@""
	.align	4


	//----- nvinfo : EIATTR_CUDA_API_VERSION
	.align		4
        /*0000*/ 	.byte	0x04, 0x37
        /*0002*/ 	.short	(.L_129 - .L_128)
.L_128:
        /*0004*/ 	.word	0x00000082


	//----- nvinfo : EIATTR_KPARAM_INFO
	.align		4
.L_129:
        /*0008*/ 	.byte	0x04, 0x17
        /*000a*/ 	.short	(.L_131 - .L_130)
.L_130:
        /*000c*/ 	.word	0x00000000
        /*0010*/ 	.short	0x0002
        /*0012*/ 	.short	0x0010
        /*0014*/ 	.byte	0x00, 0xf0, 0x11, 0x00


	//----- nvinfo : EIATTR_KPARAM_INFO
	.align		4
.L_131:
        /*0018*/ 	.byte	0x04, 0x17
        /*001a*/ 	.short	(.L_133 - .L_132)
.L_132:
        /*001c*/ 	.word	0x00000000
        /*0020*/ 	.short	0x0001
        /*0022*/ 	.short	0x0008
        /*0024*/ 	.byte	0x00, 0xf5, 0x21, 0x00


	//----- nvinfo : EIATTR_KPARAM_INFO
	.align		4
.L_133:
        /*0028*/ 	.byte	0x04, 0x17
        /*002a*/ 	.short	(.L_135 - .L_134)
.L_134:
        /*002c*/ 	.word	0x00000000
        /*0030*/ 	.short	0x0000
        /*0032*/ 	.short	0x0000
        /*0034*/ 	.byte	0x00, 0xf5, 0x21, 0x00


	//----- nvinfo : EIATTR_SPARSE_MMA_MASK
	.align		4
.L_135:
        /*0038*/ 	.byte	0x03, 0x50
        /*003a*/ 	.short	0x0000


	//----- nvinfo : EIATTR_MAXREG_COUNT
	.align		4
        /*003c*/ 	.byte	0x03, 0x1b
        /*003e*/ 	.short	0x00ff


	//----- nvinfo : EIATTR_MERCURY_ISA_VERSION
	.align		4
        /*0040*/ 	.byte	0x03, 0x5f
        /*0042*/ 	.short	0x0101


	//----- nvinfo : EIATTR_VRC_CTA_INIT_COUNT
	.align		4
        /*0044*/ 	.byte	0x02, 0x4a
	.zero		1
	.zero		1


	//----- nvinfo : EIATTR_EXIT_INSTR_OFFSETS
	.align		4
        /*0048*/ 	.byte	0x04, 0x1c
        /*004a*/ 	.short	(.L_137 - .L_136)


	//   ....[0]....
.L_136:
        /*004c*/ 	.word	0x00000070


	//   ....[1]....
        /*0050*/ 	.word	0x00000100


	//----- nvinfo : EIATTR_CBANK_PARAM_SIZE
	.align		4
.L_137:
        /*0054*/ 	.byte	0x03, 0x19
        /*0056*/ 	.short	0x0014


	//----- nvinfo : EIATTR_PARAM_CBANK
	.align		4
        /*0058*/ 	.byte	0x04, 0x0a
        /*005a*/ 	.short	(.L_139 - .L_138)
	.align		4
.L_138:
        /*005c*/ 	.word	index@(.nv.constant0._Z14reluActivationPfS_i)
        /*0060*/ 	.short	0x0380
        /*0062*/ 	.short	0x0014


	//----- nvinfo : EIATTR_SW_WAR
	.align		4
.L_139:
        /*0064*/ 	.byte	0x04, 0x36
        /*0066*/ 	.short	(.L_141 - .L_140)
.L_140:
        /*0068*/ 	.word	0x00000008
.L_141:


//--------------------- .nv.callgraph             --------------------------
	.section	.nv.callgraph,"",@"SHT_CUDA_CALLGRAPH"
	.align	4
	.sectionentsize	8
	.align		4
        /*0000*/ 	.word	0x00000000
	.align		4
        /*0004*/ 	.word	0xffffffff
	.align		4
        /*0008*/ 	.word	0x00000000
	.align		4
        /*000c*/ 	.word	0xfffffffe
	.align		4
        /*0010*/ 	.word	0x00000000
	.align		4
        /*0014*/ 	.word	0xfffffffd
	.align		4
        /*0018*/ 	.word	0x00000000
	.align		4
        /*001c*/ 	.word	0xfffffffc


//--------------------- .text._Z20matrixVectorMultiplyPfS_S_ii --------------------------
	.section	.text._Z20matrixVectorMultiplyPfS_S_ii,"ax",@progbits
	.align	128
        .global         _Z20matrixVectorMultiplyPfS_S_ii
        .type           _Z20matrixVectorMultiplyPfS_S_ii,@function
        .size           _Z20matrixVectorMultiplyPfS_S_ii,(.L_x_28 - _Z20matrixVectorMultiplyPfS_S_ii)
        .other          _Z20matrixVectorMultiplyPfS_S_ii,@"STO_CUDA_ENTRY STV_DEFAULT"
_Z20matrixVectorMultiplyPfS_S_ii:
.text._Z20matrixVectorMultiplyPfS_S_ii:
[----:B------:R-:W-:Y:S01]  /*0000*/  LDC R1, c[0x0][0x37c] ;  /* 0x0000df00ff017b82 */ /* 0x000fe20000000800 */
[----:B------:R-:W0:Y:S07]  /*0010*/  S2R R2, SR_TID.X ;  /* 0x0000000000027919 */ /* 0x000e2e0000002100 */
[----:B------:R-:W0:Y:S08]  /*0020*/  S2UR UR4, SR_CTAID.X ;  /* 0x00000000000479c3 */ /* 0x000e300000002500 */
[----:B------:R-:W0:Y:S08]  /*0030*/  LDC R3, c[0x0][0x360] ;  /* 0x0000d800ff037b82 */ /* 0x000e300000000800 */
[----:B------:R-:W1:Y:S01]  /*0040*/  LDC R0, c[0x0][0x39c] ;  /* 0x0000e700ff007b82 */ /* 0x000e620000000800 */
[----:B0-----:R-:W-:-:S05]  /*0050*/  IMAD R3, R3, UR4, R2 ;  /* 0x0000000403037c24 */ /* 0x001fca000f8e0202 */
[----:B-1----:R-:W-:-:S13]  /*0060*/  ISETP.GE.AND P0, PT, R3, R0, PT ;  /* 0x000000000300720c */ /* 0x002fda0003f06270 */
[----:B------:R-:W-:Y:S05]  /*0070*/  @P0 EXIT ;  /* 0x000000000000094d */ /* 0x000fea0003800000 */
[----:B------:R-:W0:Y:S01]  /*0080*/  LDCU UR6, c[0x0][0x398] ;  /* 0x00007300ff0677ac */ /* 0x000e220008000800 */
[----:B------:R-:W-:Y:S01]  /*0090*/  HFMA2 R17, -RZ, RZ, 0, 0 ;  /* 0x00000000ff117431 */ /* 0x000fe200000001ff */
[----:B------:R-:W1:Y:S01]  /*00a0*/  LDCU.64 UR10, c[0x0][0x358] ;  /* 0x00006b00ff0a77ac */ /* 0x000e620008000a00 */
[----:B0-----:R-:W-:-:S09]  /*00b0*/  UISETP.GE.AND UP0, UPT, UR6, 0x1, UPT ;  /* 0x000000010600788c */ /* 0x001fd2000bf06270 */
[----:B-1----:R-:W-:Y:S05]  /*00c0*/  BRA.U !UP0, `(.L_x_0) ;  /* 0x0000000908b47547 */ /* 0x002fea000b800000 */
[----:B------:R-:W-:Y:S01]  /*00d0*/  UISETP.GE.U32.AND UP1, UPT, UR6, 0x10, UPT ;  /* 0x000000100600788c */ /* 0x000fe2000bf26070 */
[----:B------:R-:W-:Y:S01]  /*00e0*/  MOV R17, RZ ;  /* 0x000000ff00117202 */ /* 0x000fe20000000f00 */
[----:B------:R-:W-:Y:S01]  /*00f0*/  ULOP3.LUT UR7, UR6, 0xf, URZ, 0xc0, !UPT ;  /* 0x0000000f06077892 */ /* 0x000fe2000f8ec0ff */
[----:B------:R-:W-:-:S03]  /*0100*/  MOV R2, RZ ;  /* 0x000000ff00027202 */ /* 0x000fc60000000f00 */
[----:B------:R-:W-:-:S03]  /*0110*/  UISETP.NE.AND UP0, UPT, UR7, URZ, UPT ;  /* 0x000000ff0700728c */ /* 0x000fc6000bf05270 */
[----:B------:R-:W-:Y:S08]  /*0120*/  BRA.U !UP1, `(.L_x_1) ;  /* 0x0000000509447547 */ /* 0x000ff0000b800000 */
[----:B------:R-:W0:Y:S01]  /*0130*/  LDCU.64 UR4, c[0x0][0x380] ;  /* 0x00007000ff0477ac */ /* 0x000e220008000a00 */
[----:B------:R-:W-:Y:S02]  /*0140*/  MOV R17, RZ ;  /* 0x000000ff00117202 */ /* 0x000fe40000000f00 */
[----:B------:R-:W-:Y:S01]  /*0150*/  MOV R5, R3 ;  /* 0x0000000300057202 */ /* 0x000fe20000000f00 */
[----:B------:R-:W-:-:S04]  /*0160*/  ULOP3.LUT UR8, UR6, 0x7ffffff0, URZ, 0xc0, !UPT ;  /* 0x7ffffff006087892 */ /* 0x000fc8000f8ec0ff */
[----:B------:R-:W-:Y:S02]  /*0170*/  UIADD3 UR9, UPT, UPT, -UR8, URZ, URZ ;  /* 0x000000ff08097290 */ /* 0x000fe4000fffe1ff */
[----:B------:R-:W-:Y:S01]  /*0180*/  MOV R2, UR8 ;  /* 0x0000000800027c02 */ /* 0x000fe20008000f00 */
[----:B0-----:R-:W-:-:S04]  /*0190*/  UIADD3 UR4, UP1, UPT, UR4, 0x20, URZ ;  /* 0x0000002004047890 */ /* 0x001fc8000ff3e0ff */
[----:B------:R-:W-:Y:S02]  /*01a0*/  UIADD3.X UR5, UPT, UPT, URZ, UR5, URZ, UP1, !UPT ;  /* 0x00000005ff057290 */ /* 0x000fe40008ffe4ff */
[----:B------:R-:W-:-:S04]  /*01b0*/  MOV R10, UR4 ;  /* 0x00000004000a7c02 */ /* 0x000fc80008000f00 */
[----:B------:R-:W-:-:S07]  /*01c0*/  MOV R11, UR5 ;  /* 0x00000005000b7c02 */ /* 0x000fce0008000f00 */
.L_x_2:
[----:B------:R-:W0:Y:S01]  /*01d0*/  LDC.64 R8, c[0x0][0x388] ;  /* 0x0000e200ff087b82 */ /* 0x000e220000000a00 */
[----:B------:R-:W2:Y:S04]  /*01e0*/  LDG.E R26, desc[UR10][R10.64+-0x20] ;  /* 0xffffe00a0a1a7981 */ /* 0x000ea8000c1e1900 */
[----:B------:R-:W3:Y:S04]  /*01f0*/  LDG.E R19, desc[UR10][R10.64+-0x1c] ;  /* 0xffffe40a0a137981 */ /* 0x000ee8000c1e1900 */
[----:B------:R-:W4:Y:S04]  /*0200*/  LDG.E R27, desc[UR10][R10.64+-0x18] ;  /* 0xffffe80a0a1b7981 */ /* 0x000f28000c1e1900 */
[----:B------:R-:W5:Y:S04]  /*0210*/  LDG.E R4, desc[UR10][R10.64+-0x14] ;  /* 0xffffec0a0a047981 */ /* 0x000f68000c1e1900 */
[----:B------:R-:W5:Y:S01]  /*0220*/  LDG.E R20, desc[UR10][R10.64+-0x8] ;  /* 0xfffff80a0a147981 */ /* 0x000f62000c1e1900 */
[----:B0-----:R-:W-:-:S05]  /*0230*/  IMAD.WIDE R8, R5, 0x4, R8 ;  /* 0x0000000405087825 */ /* 0x001fca00078e0208 */
[----:B------:R-:W2:Y:S01]  /*0240*/  LDG.E R16, desc[UR10][R8.64] ;  /* 0x0000000a08107981 */ /* 0x000ea2000c1e1900 */
[----:B------:R-:W-:-:S05]  /*0250*/  IMAD.WIDE R12, R0, 0x4, R8 ;  /* 0x00000004000c7825 */ /* 0x000fca00078e0208 */
[----:B------:R-:W3:Y:S01]  /*0260*/  LDG.E R18, desc[UR10][R12.64] ;  /* 0x0000000a0c127981 */ /* 0x000ee2000c1e1900 */
[----:B------:R-:W-:-:S03]  /*0270*/  IMAD.WIDE R22, R0, 0x4, R12 ;  /* 0x0000000400167825 */ /* 0x000fc600078e020c */
[----:B------:R-:W5:Y:S01]  /*0280*/  LDG.E R9, desc[UR10][R10.64+-0x10] ;  /* 0xfffff00a0a097981 */ /* 0x000f62000c1e1900 */
[----:B------:R-:W-:-:S03]  /*0290*/  IMAD.WIDE R14, R0, 0x4, R22 ;  /* 0x00000004000e7825 */ /* 0x000fc600078e0216 */
[----:B------:R-:W4:Y:S04]  /*02a0*/  LDG.E R24, desc[UR10][R22.64] ;  /* 0x0000000a16187981 */ /* 0x000f28000c1e1900 */
[----:B------:R-:W5:Y:S01]  /*02b0*/  LDG.E R7, desc[UR10][R14.64] ;  /* 0x0000000a0e077981 */ /* 0x000f62000c1e1900 */
[----:B------:R-:W-:-:S03]  /*02c0*/  IMAD.WIDE R28, R0, 0x4, R14 ;  /* 0x00000004001c7825 */ /* 0x000fc600078e020e */
[----:B------:R-:W5:Y:S04]  /*02d0*/  LDG.E R8, desc[UR10][R10.64+-0xc] ;  /* 0xfffff40a0a087981 */ /* 0x000f68000c1e1900 */
[----:B------:R0:W5:Y:S02]  /*02e0*/  LDG.E R6, desc[UR10][R28.64] ;  /* 0x0000000a1c067981 */ /* 0x000164000c1e1900 */
[----:B0-----:R-:W-:-:S05]  /*02f0*/  IMAD.WIDE R28, R0, 0x4, R28 ;  /* 0x00000004001c7825 */ /* 0x001fca00078e021c */
[----:B------:R-:W5:Y:S01]  /*0300*/  LDG.E R21, desc[UR10][R28.64] ;  /* 0x0000000a1c157981 */ /* 0x000f62000c1e1900 */
[----:B------:R-:W-:-:S05]  /*0310*/  IMAD.WIDE R22, R0, 0x4, R28 ;  /* 0x0000000400167825 */ /* 0x000fca00078e021c */
[----:B------:R0:W5:Y:S01]  /*0320*/  LDG.E R25, desc[UR10][R22.64] ;  /* 0x0000000a16197981 */ /* 0x000162000c1e1900 */
[----:B------:R-:W-:-:S03]  /*0330*/  IMAD.WIDE R12, R0, 0x4, R22 ;  /* 0x00000004000c7825 */ /* 0x000fc600078e0216 */
[----:B------:R-:W5:Y:S01]  /*0340*/  LDG.E R29, desc[UR10][R10.64+-0x4] ;  /* 0xfffffc0a0a1d7981 */ /* 0x000f62000c1e1900 */
[----:B------:R-:W-:-:S03]  /*0350*/  IMAD.WIDE R14, R0, 0x4, R12 ;  /* 0x00000004000e7825 */ /* 0x000fc600078e020c */
[----:B------:R-:W5:Y:S04]  /*0360*/  LDG.E R12, desc[UR10][R12.64] ;  /* 0x0000000a0c0c7981 */ /* 0x000f68000c1e1900 */
[----:B------:R-:W5:Y:S01]  /*0370*/  LDG.E R13, desc[UR10][R10.64+0x8] ;  /* 0x0000080a0a0d7981 */ /* 0x000f62000c1e1900 */
[----:B--2---:R-:W-:Y:S01]  /*0380*/  FFMA R26, R26, R16, R17 ;  /* 0x000000101a1a7223 */ /* 0x004fe20000000011 */
[C---:B------:R-:W-:Y:S02]  /*0390*/  IMAD.WIDE R16, R0.reuse, 0x4, R14 ;  /* 0x0000000400107825 */ /* 0x040fe400078e020e */
[----:B------:R-:W2:Y:S02]  /*03a0*/  LDG.E R14, desc[UR10][R14.64] ;  /* 0x0000000a0e0e7981 */ /* 0x000ea4000c1e1900 */
[----:B---3--:R-:W-:Y:S01]  /*03b0*/  FFMA R26, R19, R18, R26 ;  /* 0x00000012131a7223 */ /* 0x008fe2000000001a */
[----:B------:R-:W-:-:S02]  /*03c0*/  IMAD.WIDE R18, R0, 0x4, R16 ;  /* 0x0000000400127825 */ /* 0x000fc400078e0210 */
[----:B------:R-:W3:Y:S02]  /*03d0*/  LDG.E R16, desc[UR10][R16.64] ;  /* 0x0000000a10107981 */ /* 0x000ee4000c1e1900 */
[----:B0-----:R-:W-:-:S04]  /*03e0*/  IMAD.WIDE R22, R0, 0x4, R18 ;  /* 0x0000000400167825 */ /* 0x001fc800078e0212 */
[----:B----4-:R-:W-:Y:S01]  /*03f0*/  FFMA R27, R27, R24, R26 ;  /* 0x000000181b1b7223 */ /* 0x010fe2000000001a */
[----:B------:R-:W4:Y:S04]  /*0400*/  LDG.E R18, desc[UR10][R18.64] ;  /* 0x0000000a12127981 */ /* 0x000f28000c1e1900 */
[----:B------:R-:W2:Y:S01]  /*0410*/  LDG.E R24, desc[UR10][R10.64] ;  /* 0x0000000a0a187981 */ /* 0x000ea2000c1e1900 */
[----:B-----5:R-:W-:Y:S01]  /*0420*/  FFMA R28, R4, R7, R27 ;  /* 0x00000007041c7223 */ /* 0x020fe2000000001b */
[C---:B------:R-:W-:Y:S02]  /*0430*/  IMAD.WIDE R26, R0.reuse, 0x4, R22 ;  /* 0x00000004001a7825 */ /* 0x040fe400078e0216 */
[----:B------:R-:W3:Y:S02]  /*0440*/  LDG.E R4, desc[UR10][R10.64+0x4] ;  /* 0x0000040a0a047981 */ /* 0x000ee4000c1e1900 */
[----:B------:R-:W-:Y:S01]  /*0450*/  FFMA R9, R9, R6, R28 ;  /* 0x0000000609097223 */ /* 0x000fe2000000001c */
[----:B------:R-:W-:Y:S01]  /*0460*/  IMAD.WIDE R6, R0, 0x4, R26 ;  /* 0x0000000400067825 */ /* 0x000fe200078e021a */
[----:B------:R-:W5:Y:S04]  /*0470*/  LDG.E R22, desc[UR10][R22.64] ;  /* 0x0000000a16167981 */ /* 0x000f68000c1e1900 */
[----:B------:R-:W5:Y:S04]  /*0480*/  LDG.E R15, desc[UR10][R10.64+0xc] ;  /* 0x00000c0a0a0f7981 */ /* 0x000f68000c1e1900 */
[----:B------:R-:W5:Y:S04]  /*0490*/  LDG.E R26, desc[UR10][R26.64] ;  /* 0x0000000a1a1a7981 */ /* 0x000f68000c1e1900 */
[----:B------:R-:W5:Y:S01]  /*04a0*/  LDG.E R17, desc[UR10][R10.64+0x10] ;  /* 0x0000100a0a117981 */ /* 0x000f62000c1e1900 */
[----:B------:R-:W-:Y:S01]  /*04b0*/  FFMA R21, R8, R21, R9 ;  /* 0x0000001508157223 */ /* 0x000fe20000000009 */
[----:B------:R-:W-:-:S02]  /*04c0*/  IMAD.WIDE R8, R0, 0x4, R6 ;  /* 0x0000000400087825 */ /* 0x000fc400078e0206 */
[----:B------:R0:W5:Y:S04]  /*04d0*/  LDG.E R6, desc[UR10][R6.64] ;  /* 0x0000000a06067981 */ /* 0x000168000c1e1900 */
[----:B------:R-:W5:Y:S04]  /*04e0*/  LDG.E R23, desc[UR10][R10.64+0x14] ;  /* 0x0000140a0a177981 */ /* 0x000f68000c1e1900 */
[----:B------:R-:W5:Y:S01]  /*04f0*/  LDG.E R19, desc[UR10][R8.64] ;  /* 0x0000000a08137981 */ /* 0x000f62000c1e1900 */
[----:B0-----:R-:W-:Y:S01]  /*0500*/  FFMA R7, R20, R25, R21 ;  /* 0x0000001914077223 */ /* 0x001fe20000000015 */
[----:B------:R-:W-:-:S02]  /*0510*/  IMAD.WIDE R20, R0, 0x4, R8 ;  /* 0x0000000400147825 */ /* 0x000fc400078e0208 */
[----:B------:R-:W5:Y:S04]  /*0520*/  LDG.E R28, desc[UR10][R10.64+0x18] ;  /* 0x0000180a0a1c7981 */ /* 0x000f68000c1e1900 */
[----:B------:R0:W5:Y:S04]  /*0530*/  LDG.E R25, desc[UR10][R10.64+0x1c] ;  /* 0x00001c0a0a197981 */ /* 0x000168000c1e1900 */
[----:B------:R-:W5:Y:S01]  /*0540*/  LDG.E R20, desc[UR10][R20.64] ;  /* 0x0000000a14147981 */ /* 0x000f62000c1e1900 */
[----:B------:R-:W-:Y:S01]  /*0550*/  FFMA R29, R29, R12, R7 ;  /* 0x0000000c1d1d7223 */ /* 0x000fe20000000007 */
[----:B------:R-:W-:-:S04]  /*0560*/  UIADD3 UR9, UPT, UPT, UR9, 0x10, URZ ;  /* 0x0000001009097890 */ /* 0x000fc8000fffe0ff */
[----:B------:R-:W-:Y:S01]  /*0570*/  UISETP.NE.AND UP1, UPT, UR9, URZ, UPT ;  /* 0x000000ff0900728c */ /* 0x000fe2000bf25270 */
[----:B0-----:R-:W-:Y:S02]  /*0580*/  IADD3 R10, P0, PT, R10, 0x40, RZ ;  /* 0x000000400a0a7810 */ /* 0x001fe40007f1e0ff */
[----:B------:R-:W-:Y:S02]  /*0590*/  LEA R5, R0, R5, 0x4 ;  /* 0x0000000500057211 */ /* 0x000fe400078e20ff */
[----:B------:R-:W-:Y:S01]  /*05a0*/  IADD3.X R11, PT, PT, RZ, R11, RZ, P0, !PT ;  /* 0x0000000bff0b7210 */ /* 0x000fe200007fe4ff */
[----:B--2---:R-:W-:-:S04]  /*05b0*/  FFMA R29, R24, R14, R29 ;  /* 0x0000000e181d7223 */ /* 0x004fc8000000001d */
[----:B---3--:R-:W-:-:S04]  /*05c0*/  FFMA R4, R4, R16, R29 ;  /* 0x0000001004047223 */ /* 0x008fc8000000001d */
[----:B----4-:R-:W-:-:S04]  /*05d0*/  FFMA R4, R13, R18, R4 ;  /* 0x000000120d047223 */ /* 0x010fc80000000004 */
[----:B-----5:R-:W-:-:S04]  /*05e0*/  FFMA R4, R15, R22, R4 ;  /* 0x000000160f047223 */ /* 0x020fc80000000004 */
[----:B------:R-:W-:-:S04]  /*05f0*/  FFMA R4, R17, R26, R4 ;  /* 0x0000001a11047223 */ /* 0x000fc80000000004 */
[----:B------:R-:W-:-:S04]  /*0600*/  FFMA R23, R23, R6, R4 ;  /* 0x0000000617177223 */ /* 0x000fc80000000004 */
[----:B------:R-:W-:-:S04]  /*0610*/  FFMA R28, R28, R19, R23 ;  /* 0x000000131c1c7223 */ /* 0x000fc80000000017 */
[----:B------:R-:W-:Y:S01]  /*0620*/  FFMA R17, R25, R20, R28 ;  /* 0x0000001419117223 */ /* 0x000fe2000000001c */
[----:B------:R-:W-:Y:S06]  /*0630*/  BRA.U UP1, `(.L_x_2) ;  /* 0xfffffff901e47547 */ /* 0x000fec000b83ffff */
.L_x_1:
[----:B------:R-:W-:Y:S05]  /*0640*/  BRA.U !UP0, `(.L_x_0) ;  /* 0x0000000508547547 */ /* 0x000fea000b800000 */
[----:B------:R-:W-:Y:S02]  /*0650*/  UISETP.GE.U32.AND UP0, UPT, UR7, 0x8, UPT ;  /* 0x000000080700788c */ /* 0x000fe4000bf06070 */
[----:B------:R-:W-:-:S04]  /*0660*/  ULOP3.LUT UR5, UR6, 0x7, URZ, 0xc0, !UPT ;  /* 0x0000000706057892 */ /* 0x000fc8000f8ec0ff */
[----:B------:R-:W-:-:S03]  /*0670*/  UISETP.NE.AND UP1, UPT, UR5, URZ, UPT ;  /* 0x000000ff0500728c */ /* 0x000fc6000bf25270 */
[----:B------:R-:W-:Y:S08]  /*0680*/  BRA.U !UP0, `(.L_x_3) ;  /* 0x0000000108947547 */ /* 0x000ff0000b800000 */
[----:B------:R-:W0:Y:S01]  /*0690*/  LDC.64 R12, c[0x0][0x388] ;  /* 0x0000e200ff0c7b82 */ /* 0x000e220000000a00 */
[----:B------:R-:W-:-:S07]  /*06a0*/  IMAD R7, R2, R0, R3 ;  /* 0x0000000002077224 */ /* 0x000fce00078e0203 */
[----:B------:R-:W1:Y:S01]  /*06b0*/  LDC.64 R4, c[0x0][0x380] ;  /* 0x0000e000ff047b82 */ /* 0x000e620000000a00 */
[----:B0-----:R-:W-:-:S05]  /*06c0*/  IMAD.WIDE R12, R7, 0x4, R12 ;  /* 0x00000004070c7825 */ /* 0x001fca00078e020c */
[----:B------:R0:W2:Y:S01]  /*06d0*/  LDG.E R16, desc[UR10][R12.64] ;  /* 0x0000000a0c107981 */ /* 0x0000a2000c1e1900 */
[----:B------:R-:W-:-:S04]  /*06e0*/  IMAD.WIDE R14, R0, 0x4, R12 ;  /* 0x00000004000e7825 */ /* 0x000fc800078e020c */
[----:B-1----:R-:W-:Y:S01]  /*06f0*/  IMAD.WIDE.U32 R4, R2, 0x4, R4 ;  /* 0x0000000402047825 */ /* 0x002fe200078e0004 */
[----:B------:R1:W3:Y:S03]  /*0700*/  LDG.E R20, desc[UR10][R14.64] ;  /* 0x0000000a0e147981 */ /* 0x0002e6000c1e1900 */
[C---:B------:R-:W-:Y:S01]  /*0710*/  IMAD.WIDE R22, R0.reuse, 0x4, R14 ;  /* 0x0000000400167825 */ /* 0x040fe200078e020e */
[----:B------:R-:W2:Y:S04]  /*0720*/  LDG.E R18, desc[UR10][R4.64] ;  /* 0x0000000a04127981 */ /* 0x000ea8000c1e1900 */
[----:B------:R-:W3:Y:S01]  /*0730*/  LDG.E R19, desc[UR10][R4.64+0x4] ;  /* 0x0000040a04137981 */ /* 0x000ee2000c1e1900 */
[----:B------:R-:W-:-:S03]  /*0740*/  IMAD.WIDE R8, R0, 0x4, R22 ;  /* 0x0000000400087825 */ /* 0x000fc600078e0216 */
[----:B------:R-:W4:Y:S01]  /*0750*/  LDG.E R22, desc[UR10][R22.64] ;  /* 0x0000000a16167981 */ /* 0x000f22000c1e1900 */
[----:B------:R-:W-:-:S03]  /*0760*/  IMAD.WIDE R10, R0, 0x4, R8 ;  /* 0x00000004000a7825 */ /* 0x000fc600078e0208 */
[----:B------:R-:W4:Y:S04]  /*0770*/  LDG.E R21, desc[UR10][R4.64+0x8] ;  /* 0x0000080a04157981 */ /* 0x000f28000c1e1900 */
[----:B------:R-:W5:Y:S01]  /*0780*/  LDG.E R9, desc[UR10][R8.64] ;  /* 0x0000000a08097981 */ /* 0x000f62000c1e1900 */
[----:B------:R-:W-:-:S03]  /*0790*/  IMAD.WIDE R6, R0, 0x4, R10 ;  /* 0x0000000400067825 */ /* 0x000fc600078e020a */
[----:B------:R-:W5:Y:S01]  /*07a0*/  LDG.E R24, desc[UR10][R4.64+0xc] ;  /* 0x00000c0a04187981 */ /* 0x000f62000c1e1900 */
[----:B0-----:R-:W-:-:S03]  /*07b0*/  IMAD.WIDE R12, R0, 0x4, R6 ;  /* 0x00000004000c7825 */ /* 0x001fc600078e0206 */
[----:B------:R-:W5:Y:S04]  /*07c0*/  LDG.E R10, desc[UR10][R10.64] ;  /* 0x0000000a0a0a7981 */ /* 0x000f68000c1e1900 */
[----:B------:R-:W5:Y:S01]  /*07d0*/  LDG.E R25, desc[UR10][R4.64+0x10] ;  /* 0x0000100a04197981 */ /* 0x000f62000c1e1900 */
[----:B-1----:R-:W-:-:S03]  /*07e0*/  IMAD.WIDE R14, R0, 0x4, R12 ;  /* 0x00000004000e7825 */ /* 0x002fc600078e020c */
[----:B------:R-:W5:Y:S04]  /*07f0*/  LDG.E R7, desc[UR10][R6.64] ;  /* 0x0000000a06077981 */ /* 0x000f68000c1e1900 */
[----:B------:R-:W5:Y:S04]  /*0800*/  LDG.E R26, desc[UR10][R4.64+0x14] ;  /* 0x0000140a041a7981 */ /* 0x000f68000c1e1900 */
[----:B------:R-:W5:Y:S04]  /*0810*/  LDG.E R12, desc[UR10][R12.64] ;  /* 0x0000000a0c0c7981 */ /* 0x000f68000c1e1900 */
[----:B------:R-:W5:Y:S04]  /*0820*/  LDG.E R23, desc[UR10][R4.64+0x18] ;  /* 0x0000180a04177981 */ /* 0x000f68000c1e1900 */
[----:B------:R-:W5:Y:S04]  /*0830*/  LDG.E R14, desc[UR10][R14.64] ;  /* 0x0000000a0e0e7981 */ /* 0x000f68000c1e1900 */
[----:B------:R-:W5:Y:S01]  /*0840*/  LDG.E R8, desc[UR10][R4.64+0x1c] ;  /* 0x00001c0a04087981 */ /* 0x000f62000c1e1900 */
[----:B------:R-:W-:Y:S01]  /*0850*/  IADD3 R2, PT, PT, R2, 0x8, RZ ;  /* 0x0000000802027810 */ /* 0x000fe20007ffe0ff */
[----:B--2---:R-:W-:-:S04]  /*0860*/  FFMA R16, R18, R16, R17 ;  /* 0x0000001012107223 */ /* 0x004fc80000000011 */
[----:B---3--:R-:W-:-:S04]  /*0870*/  FFMA R16, R19, R20, R16 ;  /* 0x0000001413107223 */ /* 0x008fc80000000010 */
[----:B----4-:R-:W-:-:S04]  /*0880*/  FFMA R21, R21, R22, R16 ;  /* 0x0000001615157223 */ /* 0x010fc80000000010 */
[----:B-----5:R-:W-:-:S04]  /*0890*/  FFMA R24, R24, R9, R21 ;  /* 0x0000000918187223 */ /* 0x020fc80000000015 */
[----:B------:R-:W-:-:S04]  /*08a0*/  FFMA R25, R25, R10, R24 ;  /* 0x0000000a19197223 */ /* 0x000fc80000000018 */
[----:B------:R-:W-:-:S04]  /*08b0*/  FFMA R26, R26, R7, R25 ;  /* 0x000000071a1a7223 */ /* 0x000fc80000000019 */
[----:B------:R-:W-:-:S04]  /*08c0*/  FFMA R23, R23, R12, R26 ;  /* 0x0000000c17177223 */ /* 0x000fc8000000001a */
[----:B------:R-:W-:-:S07]  /*08d0*/  FFMA R17, R8, R14, R23 ;  /* 0x0000000e08117223 */ /* 0x000fce0000000017 */
.L_x_3:
        /* <DEDUP_REMOVED lines=8> */
[----:B0-----:R-:W-:-:S04]  /*0960*/  IMAD.WIDE R6, R9, 0x4, R6 ;  /* 0x0000000409067825 */ /* 0x001fc800078e0206 */
[----:B------:R-:W-:Y:S02]  /*0970*/  IMAD.WIDE R8, R0, 0x4, R6 ;  /* 0x0000000400087825 */ /* 0x000fe400078e0206 */
[----:B------:R-:W2:Y:S02]  /*0980*/  LDG.E R6, desc[UR10][R6.64] ;  /* 0x0000000a06067981 */ /* 0x000ea4000c1e1900 */
[----:B-1----:R-:W-:-:S04]  /*0990*/  IMAD.WIDE.U32 R4, R2, 0x4, R4 ;  /* 0x0000000402047825 */ /* 0x002fc800078e0004 */
[C---:B------:R-:W-:Y:S01]  /*09a0*/  IMAD.WIDE R10, R0.reuse, 0x4, R8 ;  /* 0x00000004000a7825 */ /* 0x040fe200078e0208 */
[----:B------:R-:W2:Y:S04]  /*09b0*/  LDG.E R14, desc[UR10][R4.64] ;  /* 0x0000000a040e7981 */ /* 0x000ea8000c1e1900 */
[----:B------:R-:W3:Y:S01]  /*09c0*/  LDG.E R8, desc[UR10][R8.64] ;  /* 0x0000000a08087981 */ /* 0x000ee2000c1e1900 */
[----:B------:R-:W-:-:S03]  /*09d0*/  IMAD.WIDE R12, R0, 0x4, R10 ;  /* 0x00000004000c7825 */ /* 0x000fc600078e020a */
[----:B------:R-:W3:Y:S04]  /*09e0*/  LDG.E R15, desc[UR10][R4.64+0x4] ;  /* 0x0000040a040f7981 */ /* 0x000ee8000c1e1900 */
[----:B------:R-:W4:Y:S04]  /*09f0*/  LDG.E R10, desc[UR10][R10.64] ;  /* 0x0000000a0a0a7981 */ /* 0x000f28000c1e1900 */
[----:B------:R-:W4:Y:S04]  /*0a00*/  LDG.E R19, desc[UR10][R4.64+0x8] ;  /* 0x0000080a04137981 */ /* 0x000f28000c1e1900 */
[----:B------:R-:W5:Y:S04]  /*0a10*/  LDG.E R12, desc[UR10][R12.64] ;  /* 0x0000000a0c0c7981 */ /* 0x000f68000c1e1900 */
[----:B------:R-:W5:Y:S01]  /*0a20*/  LDG.E R21, desc[UR10][R4.64+0xc] ;  /* 0x00000c0a04157981 */ /* 0x000f62000c1e1900 */
[----:B------:R-:W-:Y:S01]  /*0a30*/  IADD3 R2, PT, PT, R2, 0x4, RZ ;  /* 0x0000000402027810 */ /* 0x000fe20007ffe0ff */
[----:B--2---:R-:W-:-:S04]  /*0a40*/  FFMA R14, R14, R6, R17 ;  /* 0x000000060e0e7223 */ /* 0x004fc80000000011 */
[----:B---3--:R-:W-:-:S04]  /*0a50*/  FFMA R14, R15, R8, R14 ;  /* 0x000000080f0e7223 */ /* 0x008fc8000000000e */
[----:B----4-:R-:W-:-:S04]  /*0a60*/  FFMA R14, R19, R10, R14 ;  /* 0x0000000a130e7223 */ /* 0x010fc8000000000e */
[----:B-----5:R-:W-:-:S07]  /*0a70*/  FFMA R17, R21, R12, R14 ;  /* 0x0000000c15117223 */ /* 0x020fce000000000e */
.L_x_4:
[----:B------:R-:W-:Y:S05]  /*0a80*/  BRA.U !UP1, `(.L_x_0) ;  /* 0x0000000109447547 */ /* 0x000fea000b800000 */
[----:B------:R-:W0:Y:S01]  /*0a90*/  LDC.64 R4, c[0x0][0x380] ;  /* 0x0000e000ff047b82 */ /* 0x000e220000000a00 */
[----:B------:R-:W-:Y:S01]  /*0aa0*/  IMAD R11, R2, R0, R3 ;  /* 0x00000000020b7224 */ /* 0x000fe200078e0203 */
[----:B------:R-:W-:-:S06]  /*0ab0*/  UIADD3 UR4, UPT, UPT, -UR4, URZ, URZ ;  /* 0x000000ff04047290 */ /* 0x000fcc000fffe1ff */
[----:B------:R-:W1:Y:S01]  /*0ac0*/  LDC.64 R8, c[0x0][0x388] ;  /* 0x0000e200ff087b82 */ /* 0x000e620000000a00 */
[----:B0-----:R-:W-:-:S03]  /*0ad0*/  IMAD.WIDE.U32 R4, R2, 0x4, R4 ;  /* 0x0000000402047825 */ /* 0x001fc600078e0004 */
[----:B------:R-:W-:Y:S02]  /*0ae0*/  MOV R6, R4 ;  /* 0x0000000400067202 */ /* 0x000fe40000000f00 */
[----:B------:R-:W-:-:S07]  /*0af0*/  MOV R7, R5 ;  /* 0x0000000500077202 */ /* 0x000fce0000000f00 */
.L_x_5:
[C---:B-1----:R-:W-:Y:S01]  /*0b00*/  IMAD.WIDE R4, R11.reuse, 0x4, R8 ;  /* 0x000000040b047825 */ /* 0x042fe200078e0208 */
[----:B------:R0:W2:Y:S05]  /*0b10*/  LDG.E R2, desc[UR10][R6.64] ;  /* 0x0000000a06027981 */ /* 0x0000aa000c1e1900 */
[----:B------:R-:W2:Y:S01]  /*0b20*/  LDG.E R4, desc[UR10][R4.64] ;  /* 0x0000000a04047981 */ /* 0x000ea2000c1e1900 */
[----:B------:R-:W-:Y:S01]  /*0b30*/  UIADD3 UR4, UPT, UPT, UR4, 0x1, URZ ;  /* 0x0000000104047890 */ /* 0x000fe2000fffe0ff */
[----:B------:R-:W-:-:S03]  /*0b40*/  IADD3 R11, PT, PT, R11, R0, RZ ;  /* 0x000000000b0b7210 */ /* 0x000fc60007ffe0ff */
[----:B------:R-:W-:Y:S01]  /*0b50*/  UISETP.NE.AND UP0, UPT, UR4, URZ, UPT ;  /* 0x000000ff0400728c */ /* 0x000fe2000bf05270 */
[----:B0-----:R-:W-:-:S04]  /*0b60*/  IADD3 R6, P0, PT, R6, 0x4, RZ ;  /* 0x0000000406067810 */ /* 0x001fc80007f1e0ff */
[----:B------:R-:W-:Y:S01]  /*0b70*/  IADD3.X R7, PT, PT, RZ, R7, RZ, P0, !PT ;  /* 0x00000007ff077210 */ /* 0x000fe200007fe4ff */
[----:B--2---:R-:W-:-:S03]  /*0b80*/  FFMA R17, R2, R4, R17 ;  /* 0x0000000402117223 */ /* 0x004fc60000000011 */
[----:B------:R-:W-:Y:S05]  /*0b90*/  BRA.U UP0, `(.L_x_5) ;  /* 0xfffffffd00d87547 */ /* 0x000fea000b83ffff */
.L_x_0:
[----:B------:R-:W0:Y:S02]  /*0ba0*/  LDC.64 R4, c[0x0][0x390] ;  /* 0x0000e400ff047b82 */ /* 0x000e240000000a00 */
[----:B0-----:R-:W-:-:S05]  /*0bb0*/  IMAD.WIDE R2, R3, 0x4, R4 ;  /* 0x0000000403027825 */ /* 0x001fca00078e0204 */
[----:B------:R-:W-:Y:S01]  /*0bc0*/  STG.E desc[UR10][R2.64], R17 ;  /* 0x0000001102007986 */ /* 0x000fe2000c10190a */
[----:B------:R-:W-:Y:S05]  /*0bd0*/  EXIT ;  /* 0x000000000000794d */ /* 0x000fea0003800000 */
.L_x_6:
[----:B------:R-:W-:-:S00]  /*0be0*/  BRA `(.L_x_6) ;  /* 0xfffffffc00fc7947 */ /* 0x000fc0000383ffff */
[----:B------:R-:W-:-:S00]  /*0bf0*/  NOP ;  /* 0x0000000000007918 */ /* 0x000fc00000000000 */
        /* <DEDUP_REMOVED lines=8> */
.L_x_28:


//--------------------- .text._Z9maxPool2dPfS_iiiiiii --------------------------
	.section	.text._Z9maxPool2dPfS_iiiiiii,"ax",@progbits
	.align	128
        .global         _Z9maxPool2dPfS_iiiiiii
        .type           _Z9maxPool2dPfS_iiiiiii,@function
        .size           _Z9maxPool2dPfS_iiiiiii,(.L_x_29 - _Z9maxPool2dPfS_iiiiiii)
        .other          _Z9maxPool2dPfS_iiiiiii,@"STO_CUDA_ENTRY STV_DEFAULT"
_Z9maxPool2dPfS_iiiiiii:
.text._Z9maxPool2dPfS_iiiiiii:
[----:B------:R-:W-:Y:S01]  /*0000*/  LDC R1, c[0x0][0x37c] ;  /* 0x0000df00ff017b82 */ /* 0x000fe20000000800 */
[----:B------:R-:W0:Y:S07]  /*0010*/  S2R R5, SR_TID.Y ;  /* 0x0000000000057919 */ /* 0x000e2e0000002200 */
[----:B------:R-:W1:Y:S01]  /*0020*/  LDC R3, c[0x0][0x360] ;  /* 0x0000d800ff037b82 */ /* 0x000e620000000800 */
[----:B------:R-:W2:Y:S01]  /*0030*/  LDCU UR7, c[0x0][0x3a4] ;  /* 0x00007480ff0777ac */ /* 0x000ea20008000800 */
[----:B------:R-:W1:Y:S06]  /*0040*/  S2R R0, SR_TID.X ;  /* 0x0000000000007919 */ /* 0x000e6c0000002100 */
[----:B------:R-:W0:Y:S08]  /*0050*/  S2UR UR5, SR_CTAID.Y ;  /* 0x00000000000579c3 */ /* 0x000e300000002600 */
[----:B------:R-:W0:Y:S08]  /*0060*/  LDC R4, c[0x0][0x364] ;  /* 0x0000d900ff047b82 */ /* 0x000e300000000800 */
[----:B------:R-:W1:Y:S08]  /*0070*/  S2UR UR4, SR_CTAID.X ;  /* 0x00000000000479c3 */ /* 0x000e700000002500 */
[----:B------:R-:W3:Y:S08]  /*0080*/  LDC R7, c[0x0][0x3a8] ;  /* 0x0000ea00ff077b82 */ /* 0x000ef00000000800 */
[----:B------:R-:W4:Y:S01]  /*0090*/  S2UR UR6, SR_CTAID.Z ;  /* 0x00000000000679c3 */ /* 0x000f220000002700 */
[----:B0-----:R-:W-:-:S07]  /*00a0*/  IMAD R4, R4, UR5, R5 ;  /* 0x0000000504047c24 */ /* 0x001fce000f8e0205 */
[----:B------:R-:W4:Y:S01]  /*00b0*/  LDC R2, c[0x0][0x398] ;  /* 0x0000e600ff027b82 */ /* 0x000f220000000800 */
[----:B-1----:R-:W-:Y:S01]  /*00c0*/  IMAD R3, R3, UR4, R0 ;  /* 0x0000000403037c24 */ /* 0x002fe2000f8e0200 */
[----:B---3--:R-:W-:-:S04]  /*00d0*/  ISETP.GE.AND P0, PT, R4, R7, PT ;  /* 0x000000070400720c */ /* 0x008fc80003f06270 */
[----:B--2---:R-:W-:-:S04]  /*00e0*/  ISETP.GE.OR P0, PT, R3, UR7, P0 ;  /* 0x0000000703007c0c */ /* 0x004fc80008706670 */
[----:B----4-:R-:W-:-:S13]  /*00f0*/  ISETP.LE.OR P0, PT, R2, UR6, P0 ;  /* 0x0000000602007c0c */ /* 0x010fda0008703670 */
[----:B------:R-:W-:Y:S05]  /*0100*/  @P0 EXIT ;  /* 0x000000000000094d */ /* 0x000fea0003800000 */
[----:B------:R-:W0:Y:S01]  /*0110*/  LDC R6, c[0x0][0x39c] ;  /* 0x0000e700ff067b82 */ /* 0x000e220000000800 */
[----:B------:R-:W-:Y:S01]  /*0120*/  IMAD R2, R7, UR6, R4 ;  /* 0x0000000607027c24 */ /* 0x000fe2000f8e0204 */
[----:B------:R-:W1:Y:S03]  /*0130*/  LDCU.64 UR8, c[0x0][0x358] ;  /* 0x00006b00ff0877ac */ /* 0x000e660008000a00 */
[----:B------:R-:W-:-:S03]  /*0140*/  IMAD R2, R2, UR7, R3 ;  /* 0x0000000702027c24 */ /* 0x000fc6000f8e0203 */
[----:B------:R-:W2:Y:S01]  /*0150*/  LDC R0, c[0x0][0x3a0] ;  /* 0x0000e800ff007b82 */ /* 0x000ea20000000800 */
[----:B0-----:R-:W-:-:S04]  /*0160*/  ISETP.GE.AND P0, PT, R6, 0x1, PT ;  /* 0x000000010600780c */ /* 0x001fc80003f06270 */
[----:B--2---:R-:W-:Y:S01]  /*0170*/  ISETP.LT.OR P0, PT, R0, 0x1, !P0 ;  /* 0x000000010000780c */ /* 0x004fe20004701670 */
[----:B------:R-:W-:-:S12]  /*0180*/  IMAD.MOV.U32 R0, RZ, RZ, -0x800000 ;  /* 0xff800000ff007424 */ /* 0x000fd800078e00ff */
[----:B-1----:R-:W-:Y:S05]  /*0190*/  @P0 BRA `(.L_x_7) ;  /* 0x0000000800ec0947 */ /* 0x002fea0003800000 */
[C---:B------:R-:W-:Y:S01]  /*01a0*/  LOP3.LUT R16, R6.reuse, 0x7, RZ, 0xc0, !PT ;  /* 0x0000000706107812 */ /* 0x040fe200078ec0ff */
[----:B------:R-:W-:Y:S01]  /*01b0*/  UMOV UR4, URZ ;  /* 0x000000ff00047c82 */ /* 0x000fe20008000000 */
[----:B------:R-:W-:-:S03]  /*01c0*/  LOP3.LUT R15, R6, 0xf, RZ, 0xc0, !PT ;  /* 0x0000000f060f7812 */ /* 0x000fc600078ec0ff */
[----:B------:R-:W-:Y:S02]  /*01d0*/  VIADD R5, R16, 0xffffffff ;  /* 0xffffffff10057836 */ /* 0x000fe40000000000 */
[----:B------:R-:W-:-:S03]  /*01e0*/  VIADD R0, R15, 0xffffffff ;  /* 0xffffffff0f007836 */ /* 0x000fc60000000000 */
[----:B------:R-:W-:Y:S02]  /*01f0*/  ISETP.GE.U32.AND P2, PT, R5, 0x3, PT ;  /* 0x000000030500780c */ /* 0x000fe40003f46070 */
[----:B------:R-:W-:Y:S01]  /*0200*/  ISETP.GE.U32.AND P1, PT, R0, 0x7, PT ;  /* 0x000000070000780c */ /* 0x000fe20003f26070 */
[----:B------:R-:W-:Y:S01]  /*0210*/  IMAD.MOV.U32 R0, RZ, RZ, -0x800000 ;  /* 0xff800000ff007424 */ /* 0x000fe200078e00ff */
[C---:B------:R-:W-:Y:S02]  /*0220*/  LOP3.LUT R5, R6.reuse, 0x7ffffff0, RZ, 0xc0, !PT ;  /* 0x7ffffff006057812 */ /* 0x040fe400078ec0ff */
[----:B------:R-:W-:-:S09]  /*0230*/  LOP3.LUT R6, R6, 0x3, RZ, 0xc0, !PT ;  /* 0x0000000306067812 */ /* 0x000fd200078ec0ff */
.L_x_15:
[----:B------:R-:W0:Y:S01]  /*0240*/  LDC R9, c[0x0][0x3a0] ;  /* 0x0000e800ff097b82 */ /* 0x000e220000000800 */
[----:B------:R-:W1:Y:S01]  /*0250*/  LDCU UR5, c[0x0][0x39c] ;  /* 0x00007380ff0577ac */ /* 0x000e620008000800 */
[----:B------:R-:W-:-:S06]  /*0260*/  IMAD.MOV.U32 R10, RZ, RZ, RZ ;  /* 0x000000ffff0a7224 */ /* 0x000fcc00078e00ff */
[----:B------:R-:W2:Y:S01]  /*0270*/  LDC R14, c[0x0][0x394] ;  /* 0x0000e500ff0e7b82 */ /* 0x000ea20000000800 */
[----:B-1----:R-:W-:Y:S01]  /*0280*/  UISETP.GE.U32.AND UP0, UPT, UR5, 0x10, UPT ;  /* 0x000000100500788c */ /* 0x002fe2000bf06070 */
[----:B0-----:R-:W-:Y:S01]  /*0290*/  IMAD R7, R4, R9, UR4 ;  /* 0x0000000404077e24 */ /* 0x001fe2000f8e0209 */
[----:B------:R-:W-:-:S06]  /*02a0*/  UIADD3 UR4, UPT, UPT, UR4, 0x1, URZ ;  /* 0x0000000104047890 */ /* 0x000fcc000fffe0ff */
[----:B------:R-:W-:Y:S01]  /*02b0*/  ISETP.NE.AND P3, PT, R9, UR4, PT ;  /* 0x0000000409007c0c */ /* 0x000fe2000bf65270 */
[----:B--2---:R-:W-:Y:S01]  /*02c0*/  IMAD R12, R14, UR6, R7 ;  /* 0x000000060e0c7c24 */ /* 0x004fe2000f8e0207 */
[----:B------:R-:W-:Y:S11]  /*02d0*/  BRA.U !UP0, `(.L_x_8) ;  /* 0x00000005082c7547 */ /* 0x000ff6000b800000 */
[----:B------:R-:W0:Y:S01]  /*02e0*/  LDC.64 R8, c[0x0][0x380] ;  /* 0x0000e000ff087b82 */ /* 0x000e220000000a00 */
[----:B------:R-:W-:Y:S01]  /*02f0*/  ISETP.GE.AND P0, PT, R7, R14, PT ;  /* 0x0000000e0700720c */ /* 0x000fe20003f06270 */
[----:B------:R-:W-:Y:S01]  /*0300*/  IMAD.MOV.U32 R14, RZ, RZ, RZ ;  /* 0x000000ffff0e7224 */ /* 0x000fe200078e00ff */
[----:B------:R-:W1:Y:S01]  /*0310*/  LDCU UR5, c[0x0][0x39c] ;  /* 0x00007380ff0577ac */ /* 0x000e620008000800 */
[----:B------:R-:W2:Y:S10]  /*0320*/  LDCU UR7, c[0x0][0x390] ;  /* 0x00007200ff0777ac */ /* 0x000eb40008000800 */
.L_x_9:
[----:B-1----:R-:W-:-:S04]  /*0330*/  IMAD R13, R3, UR5, R14 ;  /* 0x00000005030d7c24 */ /* 0x002fc8000f8e020e */
[----:B--2---:R-:W-:Y:S01]  /*0340*/  IMAD R11, R12, UR7, R13 ;  /* 0x000000070c0b7c24 */ /* 0x004fe2000f8e020d */
[----:B------:R-:W-:-:S03]  /*0350*/  ISETP.GE.OR P6, PT, R13, UR7, P0 ;  /* 0x000000070d007c0c */ /* 0x000fc600087c6670 */
[----:B0-----:R-:W-:-:S10]  /*0360*/  IMAD.WIDE R10, R11, 0x4, R8 ;  /* 0x000000040b0a7825 */ /* 0x001fd400078e0208 */
[----:B------:R-:W2:Y:S01]  /*0370*/  @!P6 LDG.E R17, desc[UR8][R10.64] ;  /* 0x000000080a11e981 */ /* 0x000ea2000c1e1900 */
[----:B------:R-:W-:-:S05]  /*0380*/  VIADD R18, R13, 0x1 ;  /* 0x000000010d127836 */ /* 0x000fca0000000000 */
[----:B------:R-:W-:Y:S01]  /*0390*/  ISETP.GE.OR P4, PT, R18, UR7, P0 ;  /* 0x0000000712007c0c */ /* 0x000fe20008786670 */
[----:B------:R-:W-:-:S05]  /*03a0*/  VIADD R18, R13, 0x2 ;  /* 0x000000020d127836 */ /* 0x000fca0000000000 */
[----:B------:R-:W-:Y:S01]  /*03b0*/  ISETP.GE.OR P5, PT, R18, UR7, P0 ;  /* 0x0000000712007c0c */ /* 0x000fe200087a6670 */
[----:B------:R-:W-:-:S12]  /*03c0*/  VIADD R18, R13, 0x3 ;  /* 0x000000030d127836 */ /* 0x000fd80000000000 */
[----:B------:R-:W3:Y:S01]  /*03d0*/  @!P5 LDG.E R19, desc[UR8][R10.64+0x8] ;  /* 0x000008080a13d981 */ /* 0x000ee2000c1e1900 */
[----:B--2---:R-:W-:Y:S02]  /*03e0*/  @!P6 FMNMX R0, R0, R17, !PT ;  /* 0x000000110000e209 */ /* 0x004fe40007800000 */
[----:B------:R-:W-:Y:S01]  /*03f0*/  ISETP.GE.OR P6, PT, R18, UR7, P0 ;  /* 0x0000000712007c0c */ /* 0x000fe200087c6670 */
[----:B------:R-:W2:-:S12]  /*0400*/  @!P4 LDG.E R17, desc[UR8][R10.64+0x4] ;  /* 0x000004080a11c981 */ /* 0x000e98000c1e1900 */
[----:B------:R-:W4:Y:S01]  /*0410*/  @!P6 LDG.E R21, desc[UR8][R10.64+0xc] ;  /* 0x00000c080a15e981 */ /* 0x000f22000c1e1900 */
[C---:B------:R-:W-:Y:S01]  /*0420*/  VIADD R18, R13.reuse, 0x4 ;  /* 0x000000040d127836 */ /* 0x040fe20000000000 */
[----:B--2---:R-:W-:Y:S01]  /*0430*/  @!P4 FMNMX R0, R0, R17, !PT ;  /* 0x000000110000c209 */ /* 0x004fe20007800000 */
[----:B------:R-:W-:-:S03]  /*0440*/  VIADD R17, R13, 0x5 ;  /* 0x000000050d117836 */ /* 0x000fc60000000000 */
[----:B------:R-:W-:Y:S02]  /*0450*/  ISETP.GE.OR P4, PT, R18, UR7, P0 ;  /* 0x0000000712007c0c */ /* 0x000fe40008786670 */
[----:B---3--:R-:W-:Y:S02]  /*0460*/  @!P5 FMNMX R0, R0, R19, !PT ;  /* 0x000000130000d209 */ /* 0x008fe40007800000 */
[----:B------:R-:W-:Y:S01]  /*0470*/  ISETP.GE.OR P5, PT, R17, UR7, P0 ;  /* 0x0000000711007c0c */ /* 0x000fe200087a6670 */
[----:B------:R-:W-:Y:S01]  /*0480*/  VIADD R17, R13, 0x6 ;  /* 0x000000060d117836 */ /* 0x000fe20000000000 */
[----:B----4-:R-:W-:-:S04]  /*0490*/  @!P6 FMNMX R0, R0, R21, !PT ;  /* 0x000000150000e209 */ /* 0x010fc80007800000 */
[----:B------:R-:W-:-:S03]  /*04a0*/  ISETP.GE.OR P6, PT, R17, UR7, P0 ;  /* 0x0000000711007c0c */ /* 0x000fc600087c6670 */
[----:B------:R-:W2:Y:S04]  /*04b0*/  @!P4 LDG.E R17, desc[UR8][R10.64+0x10] ;  /* 0x000010080a11c981 */ /* 0x000ea8000c1e1900 */
[----:B------:R-:W3:Y:S06]  /*04c0*/  @!P5 LDG.E R19, desc[UR8][R10.64+0x14] ;  /* 0x000014080a13d981 */ /* 0x000eec000c1e1900 */
        /* <DEDUP_REMOVED lines=25> */
[----:B------:R-:W-:Y:S01]  /*0660*/  VIADD R18, R13, 0xd ;  /* 0x0000000d0d127836 */ /* 0x000fe20000000000 */
[----:B--2---:R-:W-:-:S04]  /*0670*/  @!P4 FMNMX R0, R0, R17, !PT ;  /* 0x000000110000c209 */ /* 0x004fc80007800000 */
[----:B------:R-:W-:Y:S01]  /*0680*/  ISETP.GE.OR P4, PT, R18, UR7, P0 ;  /* 0x0000000712007c0c */ /* 0x000fe20008786670 */
[C---:B------:R-:W-:Y:S01]  /*0690*/  VIADD R17, R13.reuse, 0xe ;  /* 0x0000000e0d117836 */ /* 0x040fe20000000000 */
[----:B---3--:R-:W-:Y:S01]  /*06a0*/  @!P5 FMNMX R0, R0, R19, !PT ;  /* 0x000000130000d209 */ /* 0x008fe20007800000 */
[----:B------:R-:W-:-:S03]  /*06b0*/  VIADD R13, R13, 0xf ;  /* 0x0000000f0d0d7836 */ /* 0x000fc60000000000 */
[----:B------:R-:W-:Y:S02]  /*06c0*/  ISETP.GE.OR P5, PT, R17, UR7, P0 ;  /* 0x0000000711007c0c */ /* 0x000fe400087a6670 */
[----:B----4-:R-:W-:Y:S02]  /*06d0*/  @!P6 FMNMX R0, R0, R21, !PT ;  /* 0x000000150000e209 */ /* 0x010fe40007800000 */
[----:B------:R-:W-:-:S03]  /*06e0*/  ISETP.GE.OR P6, PT, R13, UR7, P0 ;  /* 0x000000070d007c0c */ /* 0x000fc600087c6670 */
[----:B------:R-:W2:Y:S06]  /*06f0*/  @!P4 LDG.E R13, desc[UR8][R10.64+0x34] ;  /* 0x000034080a0dc981 */ /* 0x000eac000c1e1900 */
[----:B------:R-:W3:Y:S04]  /*0700*/  @!P5 LDG.E R17, desc[UR8][R10.64+0x38] ;  /* 0x000038080a11d981 */ /* 0x000ee8000c1e1900 */
[----:B------:R-:W4:Y:S01]  /*0710*/  @!P6 LDG.E R19, desc[UR8][R10.64+0x3c] ;  /* 0x00003c080a13e981 */ /* 0x000f22000c1e1900 */
[----:B------:R-:W-:Y:S01]  /*0720*/  VIADD R14, R14, 0x10 ;  /* 0x000000100e0e7836 */ /* 0x000fe20000000000 */
[----:B--2---:R-:W-:-:S04]  /*0730*/  @!P4 FMNMX R0, R0, R13, !PT ;  /* 0x0000000d0000c209 */ /* 0x004fc80007800000 */
[----:B------:R-:W-:Y:S02]  /*0740*/  ISETP.NE.AND P4, PT, R14, R5, PT ;  /* 0x000000050e00720c */ /* 0x000fe40003f85270 */
[----:B---3--:R-:W-:-:S04]  /*0750*/  @!P5 FMNMX R0, R0, R17, !PT ;  /* 0x000000110000d209 */ /* 0x008fc80007800000 */
[----:B----4-:R-:W-:-:S07]  /*0760*/  @!P6 FMNMX R0, R0, R19, !PT ;  /* 0x000000130000e209 */ /* 0x010fce0007800000 */
[----:B------:R-:W-:Y:S05]  /*0770*/  @P4 BRA `(.L_x_9) ;  /* 0xfffffff800ec4947 */ /* 0x000fea000383ffff */
[----:B------:R-:W-:-:S07]  /*0780*/  IMAD.MOV.U32 R10, RZ, RZ, R5 ;  /* 0x000000ffff0a7224 */ /* 0x000fce00078e0005 */
.L_x_8:
[----:B------:R-:W-:-:S13]  /*0790*/  ISETP.NE.AND P0, PT, R15, RZ, PT ;  /* 0x000000ff0f00720c */ /* 0x000fda0003f05270 */
[----:B------:R-:W-:Y:S05]  /*07a0*/  @!P0 BRA `(.L_x_10) ;  /* 0x0000000400648947 */ /* 0x000fea0003800000 */
[----:B------:R-:W-:Y:S01]  /*07b0*/  ISETP.NE.AND P4, PT, R16, RZ, PT ;  /* 0x000000ff1000720c */ /* 0x000fe20003f85270 */
[----:B------:R-:W-:-:S12]  /*07c0*/  @!P1 BRA `(.L_x_11) ;  /* 0x0000000000989947 */ /* 0x000fd80003800000 */
[----:B------:R-:W0:Y:S01]  /*07d0*/  LDCU.64 UR10, c[0x0][0x390] ;  /* 0x00007200ff0a77ac */ /* 0x000e220008000a00 */
[----:B------:R-:W1:Y:S01]  /*07e0*/  LDC.64 R8, c[0x0][0x380] ;  /* 0x0000e000ff087b82 */ /* 0x000e620000000a00 */
[----:B------:R-:W-:Y:S01]  /*07f0*/  IMAD R17, R3, UR5, R10 ;  /* 0x0000000503117c24 */ /* 0x000fe2000f8e020a */
[----:B0-----:R-:W-:-:S03]  /*0800*/  ISETP.GE.AND P0, PT, R7, UR11, PT ;  /* 0x0000000b07007c0c */ /* 0x001fc6000bf06270 */
[----:B------:R-:W-:Y:S01]  /*0810*/  IMAD R11, R12, UR10, R17 ;  /* 0x0000000a0c0b7c24 */ /* 0x000fe2000f8e0211 */
[----:B------:R-:W-:-:S03]  /*0820*/  ISETP.GE.OR P5, PT, R17, UR10, P0 ;  /* 0x0000000a11007c0c */ /* 0x000fc600087a6670 */
[----:B-1----:R-:W-:-:S10]  /*0830*/  IMAD.WIDE R8, R11, 0x4, R8 ;  /* 0x000000040b087825 */ /* 0x002fd400078e0208 */
[----:B------:R-:W2:Y:S01]  /*0840*/  @!P5 LDG.E R11, desc[UR8][R8.64] ;  /* 0x00000008080bd981 */ /* 0x000ea2000c1e1900 */
[----:B------:R-:W-:-:S05]  /*0850*/  VIADD R13, R17, 0x1 ;  /* 0x00000001110d7836 */ /* 0x000fca0000000000 */
[----:B------:R-:W-:Y:S01]  /*0860*/  ISETP.GE.OR P6, PT, R13, UR10, P0 ;  /* 0x0000000a0d007c0c */ /* 0x000fe200087c6670 */
[----:B------:R-:W-:Y:S01]  /*0870*/  VIADD R13, R17, 0x2 ;  /* 0x00000002110d7836 */ /* 0x000fe20000000000 */
[----:B--2---:R-:W-:-:S04]  /*0880*/  @!P5 FMNMX R0, R0, R11, !PT ;  /* 0x0000000b0000d209 */ /* 0x004fc80007800000 */
[----:B------:R-:W-:-:S07]  /*0890*/  ISETP.GE.OR P5, PT, R13, UR10, P0 ;  /* 0x0000000a0d007c0c */ /* 0x000fce00087a6670 */
[----:B------:R-:W2:Y:S06]  /*08a0*/  @!P6 LDG.E R11, desc[UR8][R8.64+0x4] ;  /* 0x00000408080be981 */ /* 0x000eac000c1e1900 */
[----:B------:R-:W3:Y:S01]  /*08b0*/  @!P5 LDG.E R13, desc[UR8][R8.64+0x8] ;  /* 0x00000808080dd981 */ /* 0x000ee2000c1e1900 */
[C---:B------:R-:W-:Y:S01]  /*08c0*/  VIADD R14, R17.reuse, 0x3 ;  /* 0x00000003110e7836 */ /* 0x040fe20000000000 */
[----:B--2---:R-:W-:Y:S01]  /*08d0*/  @!P6 FMNMX R0, R0, R11, !PT ;  /* 0x0000000b0000e209 */ /* 0x004fe20007800000 */
[----:B------:R-:W-:-:S03]  /*08e0*/  VIADD R11, R17, 0x4 ;  /* 0x00000004110b7836 */ /* 0x000fc60000000000 */
[----:B------:R-:W-:Y:S02]  /*08f0*/  ISETP.GE.OR P6, PT, R14, UR10, P0 ;  /* 0x0000000a0e007c0c */ /* 0x000fe400087c6670 */
[----:B---3--:R-:W-:Y:S02]  /*0900*/  @!P5 FMNMX R0, R0, R13, !PT ;  /* 0x0000000d0000d209 */ /* 0x008fe40007800000 */
[----:B------:R-:W-:-:S09]  /*0910*/  ISETP.GE.OR P5, PT, R11, UR10, P0 ;  /* 0x0000000a0b007c0c */ /* 0x000fd200087a6670 */
[----:B------:R-:W2:Y:S04]  /*0920*/  @!P6 LDG.E R11, desc[UR8][R8.64+0xc] ;  /* 0x00000c08080be981 */ /* 0x000ea8000c1e1900 */
[----:B------:R-:W3:Y:S01]  /*0930*/  @!P5 LDG.E R13, desc[UR8][R8.64+0x10] ;  /* 0x00001008080dd981 */ /* 0x000ee2000c1e1900 */
[C---:B------:R-:W-:Y:S01]  /*0940*/  VIADD R14, R17.reuse, 0x5 ;  /* 0x00000005110e7836 */ /* 0x040fe20000000000 */
[----:B--2---:R-:W-:Y:S01]  /*0950*/  @!P6 FMNMX R0, R0, R11, !PT ;  /* 0x0000000b0000e209 */ /* 0x004fe20007800000 */
[----:B------:R-:W-:-:S03]  /*0960*/  VIADD R11, R17, 0x6 ;  /* 0x00000006110b7836 */ /* 0x000fc60000000000 */
[----:B------:R-:W-:Y:S02]  /*0970*/  ISETP.GE.OR P6, PT, R14, UR10, P0 ;  /* 0x0000000a0e007c0c */ /* 0x000fe400087c6670 */
[----:B---3--:R-:W-:Y:S02]  /*0980*/  @!P5 FMNMX R0, R0, R13, !PT ;  /* 0x0000000d0000d209 */ /* 0x008fe40007800000 */
[----:B------:R-:W-:Y:S01]  /*0990*/  ISETP.GE.OR P5, PT, R11, UR10, P0 ;  /* 0x0000000a0b007c0c */ /* 0x000fe200087a6670 */
[----:B------:R-:W-:-:S05]  /*09a0*/  VIADD R11, R17, 0x7 ;  /* 0x00000007110b7836 */ /* 0x000fca0000000000 */
[----:B------:R-:W-:-:S03]  /*09b0*/  ISETP.GE.OR P0, PT, R11, UR10, P0 ;  /* 0x0000000a0b007c0c */ /* 0x000fc60008706670 */
[----:B------:R-:W2:Y:S04]  /*09c0*/  @!P6 LDG.E R11, desc[UR8][R8.64+0x14] ;  /* 0x00001408080be981 */ /* 0x000ea8000c1e1900 */
[----:B------:R-:W3:Y:S06]  /*09d0*/  @!P5 LDG.E R13, desc[UR8][R8.64+0x18] ;  /* 0x00001808080dd981 */ /* 0x000eec000c1e1900 */
[----:B------:R-:W4:Y:S01]  /*09e0*/  @!P0 LDG.E R17, desc[UR8][R8.64+0x1c] ;  /* 0x00001c0808118981 */ /* 0x000f22000c1e1900 */
[----:B------:R-:W-:Y:S01]  /*09f0*/  VIADD R10, R10, 0x8 ;  /* 0x000000080a0a7836 */ /* 0x000fe20000000000 */
[----:B--2---:R-:W-:-:S04]  /*0a00*/  @!P6 FMNMX R0, R0, R11, !PT ;  /* 0x0000000b0000e209 */ /* 0x004fc80007800000 */
[----:B---3--:R-:W-:-:S04]  /*0a10*/  @!P5 FMNMX R0, R0, R13, !PT ;  /* 0x0000000d0000d209 */ /* 0x008fc80007800000 */
[----:B----4-:R-:W-:-:S07]  /*0a20*/  @!P0 FMNMX R0, R0, R17, !PT ;  /* 0x0000001100008209 */ /* 0x010fce0007800000 */
.L_x_11:
[----:B------:R-:W-:Y:S05]  /*0a30*/  @!P4 BRA `(.L_x_10) ;  /* 0x0000000000c0c947 */ /* 0x000fea0003800000 */
[----:B------:R-:W-:Y:S05]  /*0a40*/  @!P2 BRA `(.L_x_12) ;  /* 0x000000000058a947 */ /* 0x000fea0003800000 */
[----:B------:R-:W0:Y:S01]  /*0a50*/  LDCU.64 UR10, c[0x0][0x390] ;  /* 0x00007200ff0a77ac */ /* 0x000e220008000a00 */
[----:B------:R-:W1:Y:S01]  /*0a60*/  LDC.64 R8, c[0x0][0x380] ;  /* 0x0000e000ff087b82 */ /* 0x000e620000000a00 */
[----:B------:R-:W-:-:S04]  /*0a70*/  IMAD R13, R3, UR5, R10 ;  /* 0x00000005030d7c24 */ /* 0x000fc8000f8e020a */
[C---:B------:R-:W-:Y:S02]  /*0a80*/  VIADD R14, R13.reuse, 0x1 ;  /* 0x000000010d0e7836 */ /* 0x040fe40000000000 */
[----:B------:R-:W-:Y:S01]  /*0a90*/  VIADD R17, R13, 0x2 ;  /* 0x000000020d117836 */ /* 0x000fe20000000000 */
[----:B0-----:R-:W-:Y:S01]  /*0aa0*/  ISETP.GE.AND P0, PT, R7, UR11, PT ;  /* 0x0000000b07007c0c */ /* 0x001fe2000bf06270 */
[----:B------:R-:W-:-:S03]  /*0ab0*/  IMAD R11, R12, UR10, R13 ;  /* 0x0000000a0c0b7c24 */ /* 0x000fc6000f8e020d */
[----:B------:R-:W-:Y:S02]  /*0ac0*/  ISETP.GE.OR P4, PT, R13, UR10, P0 ;  /* 0x0000000a0d007c0c */ /* 0x000fe40008786670 */
[----:B------:R-:W-:Y:S01]  /*0ad0*/  ISETP.GE.OR P5, PT, R14, UR10, P0 ;  /* 0x0000000a0e007c0c */ /* 0x000fe200087a6670 */
[----:B-1----:R-:W-:Y:S01]  /*0ae0*/  IMAD.WIDE R8, R11, 0x4, R8 ;  /* 0x000000040b087825 */ /* 0x002fe200078e0208 */
[----:B------:R-:W-:-:S03]  /*0af0*/  ISETP.GE.OR P6, PT, R17, UR10, P0 ;  /* 0x0000000a11007c0c */ /* 0x000fc600087c6670 */
[----:B------:R-:W-:-:S05]  /*0b00*/  VIADD R11, R13, 0x3 ;  /* 0x000000030d0b7836 */ /* 0x000fca0000000000 */
[----:B------:R-:W-:Y:S02]  /*0b10*/  ISETP.GE.OR P0, PT, R11, UR10, P0 ;  /* 0x0000000a0b007c0c */ /* 0x000fe40008706670 */
[----:B------:R-:W2:Y:S04]  /*0b20*/  @!P4 LDG.E R11, desc[UR8][R8.64] ;  /* 0x00000008080bc981 */ /* 0x000ea8000c1e1900 */
[----:B------:R-:W3:Y:S04]  /*0b30*/  @!P5 LDG.E R13, desc[UR8][R8.64+0x4] ;  /* 0x00000408080dd981 */ /* 0x000ee8000c1e1900 */
[----:B------:R-:W4:Y:S04]  /*0b40*/  @!P6 LDG.E R17, desc[UR8][R8.64+0x8] ;  /* 0x000008080811e981 */ /* 0x000f28000c1e1900 */
[----:B------:R-:W5:Y:S01]  /*0b50*/  @!P0 LDG.E R19, desc[UR8][R8.64+0xc] ;  /* 0x00000c0808138981 */ /* 0x000f62000c1e1900 */
[----:B------:R-:W-:Y:S01]  /*0b60*/  VIADD R10, R10, 0x4 ;  /* 0x000000040a0a7836 */ /* 0x000fe20000000000 */
[----:B--2---:R-:W-:-:S04]  /*0b70*/  @!P4 FMNMX R0, R0, R11, !PT ;  /* 0x0000000b0000c209 */ /* 0x004fc80007800000 */
[----:B---3--:R-:W-:-:S04]  /*0b80*/  @!P5 FMNMX R0, R0, R13, !PT ;  /* 0x0000000d0000d209 */ /* 0x008fc80007800000 */
[----:B----4-:R-:W-:-:S04]  /*0b90*/  @!P6 FMNMX R0, R0, R17, !PT ;  /* 0x000000110000e209 */ /* 0x010fc80007800000 */
[----:B-----5:R-:W-:-:S07]  /*0ba0*/  @!P0 FMNMX R0, R0, R19, !PT ;  /* 0x0000001300008209 */ /* 0x020fce0007800000 */
.L_x_12:
[----:B------:R-:W-:-:S13]  /*0bb0*/  ISETP.NE.AND P0, PT, R6, RZ, PT ;  /* 0x000000ff0600720c */ /* 0x000fda0003f05270 */
[----:B------:R-:W-:Y:S05]  /*0bc0*/  @!P0 BRA `(.L_x_10) ;  /* 0x00000000005c8947 */ /* 0x000fea0003800000 */
[----:B------:R-:W0:Y:S01]  /*0bd0*/  LDCU.64 UR10, c[0x0][0x390] ;  /* 0x00007200ff0a77ac */ /* 0x000e220008000a00 */
[----:B------:R-:W1:Y:S01]  /*0be0*/  LDC.64 R8, c[0x0][0x380] ;  /* 0x0000e000ff087b82 */ /* 0x000e620000000a00 */
[----:B------:R-:W-:Y:S01]  /*0bf0*/  IMAD R11, R3, UR5, R10 ;  /* 0x00000005030b7c24 */ /* 0x000fe2000f8e020a */
[----:B------:R-:W-:Y:S01]  /*0c00*/  BSSY.RECONVERGENT B0, `(.L_x_13) ;  /* 0x0000009000007945 */ /* 0x000fe20003800200 */
[----:B------:R-:W-:Y:S02]  /*0c10*/  ISETP.NE.AND P5, PT, R6, 0x1, PT ;  /* 0x000000010600780c */ /* 0x000fe40003fa5270 */
[----:B0-----:R-:W-:Y:S01]  /*0c20*/  ISETP.GE.AND P0, PT, R7, UR11, PT ;  /* 0x0000000b07007c0c */ /* 0x001fe2000bf06270 */
[----:B------:R-:W-:-:S03]  /*0c30*/  IMAD R7, R12, UR10, R11 ;  /* 0x0000000a0c077c24 */ /* 0x000fc6000f8e020b */
[----:B------:R-:W-:Y:S01]  /*0c40*/  ISETP.GE.OR P4, PT, R11, UR10, P0 ;  /* 0x0000000a0b007c0c */ /* 0x000fe20008786670 */
[----:B-1----:R-:W-:-:S12]  /*0c50*/  IMAD.WIDE R8, R7, 0x4, R8 ;  /* 0x0000000407087825 */ /* 0x002fd800078e0208 */
[----:B------:R-:W-:Y:S05]  /*0c60*/  @P4 BRA `(.L_x_14) ;  /* 0x0000000000084947 */ /* 0x000fea0003800000 */
[----:B------:R-:W2:Y:S02]  /*0c70*/  LDG.E R7, desc[UR8][R8.64] ;  /* 0x0000000808077981 */ /* 0x000ea4000c1e1900 */
[----:B--2---:R-:W-:-:S07]  /*0c80*/  FMNMX R0, R0, R7, !PT ;  /* 0x0000000700007209 */ /* 0x004fce0007800000 */
.L_x_14:
[----:B------:R-:W-:Y:S05]  /*0c90*/  BSYNC.RECONVERGENT B0 ;  /* 0x0000000000007941 */ /* 0x000fea0003800200 */
.L_x_13:
[----:B------:R-:W-:Y:S05]  /*0ca0*/  @!P5 BRA `(.L_x_10) ;  /* 0x000000000024d947 */ /* 0x000fea0003800000 */
[C---:B------:R-:W-:Y:S02]  /*0cb0*/  VIADD R10, R11.reuse, 0x1 ;  /* 0x000000010b0a7836 */ /* 0x040fe40000000000 */
[----:B------:R-:W-:-:S03]  /*0cc0*/  VIADD R7, R11, 0x2 ;  /* 0x000000020b077836 */ /* 0x000fc60000000000 */
[----:B------:R-:W-:Y:S02]  /*0cd0*/  ISETP.GE.OR P4, PT, R10, UR10, P0 ;  /* 0x0000000a0a007c0c */ /* 0x000fe40008786670 */
[----:B------:R-:W-:-:S04]  /*0ce0*/  ISETP.GE.OR P0, PT, R7, UR10, P0 ;  /* 0x0000000a07007c0c */ /* 0x000fc80008706670 */
[----:B------:R-:W-:-:S07]  /*0cf0*/  ISETP.EQ.OR P0, PT, R6, 0x2, P0 ;  /* 0x000000020600780c */ /* 0x000fce0000702670 */
[----:B------:R-:W2:Y:S06]  /*0d00*/  @!P4 LDG.E R7, desc[UR8][R8.64+0x4] ;  /* 0x000004080807c981 */ /* 0x000eac000c1e1900 */
[----:B------:R-:W3:Y:S01]  /*0d10*/  @!P0 LDG.E R11, desc[UR8][R8.64+0x8] ;  /* 0x00000808080b8981 */ /* 0x000ee2000c1e1900 */
[----:B--2---:R-:W-:-:S04]  /*0d20*/  @!P4 FMNMX R0, R0, R7, !PT ;  /* 0x000000070000c209 */ /* 0x004fc80007800000 */
[----:B---3--:R-:W-:-:S07]  /*0d30*/  @!P0 FMNMX R0, R0, R11, !PT ;  /* 0x0000000b00008209 */ /* 0x008fce0007800000 */
.L_x_10:
[----:B------:R-:W-:Y:S05]  /*0d40*/  @P3 BRA `(.L_x_15) ;  /* 0xfffffff4003c3947 */ /* 0x000fea000383ffff */
.L_x_7:
[----:B------:R-:W0:Y:S02]  /*0d50*/  LDC.64 R4, c[0x0][0x388] ;  /* 0x0000e200ff047b82 */ /* 0x000e240000000a00 */
[----:B0-----:R-:W-:-:S05]  /*0d60*/  IMAD.WIDE R2, R2, 0x4, R4 ;  /* 0x0000000402027825 */ /* 0x001fca00078e0204 */
[----:B------:R-:W-:Y:S01]  /*0d70*/  STG.E desc[UR8][R2.64], R0 ;  /* 0x0000000002007986 */ /* 0x000fe2000c101908 */
[----:B------:R-:W-:Y:S05]  /*0d80*/  EXIT ;  /* 0x000000000000794d */ /* 0x000fea0003800000 */
.L_x_16:
        /* <DEDUP_REMOVED lines=15> */
.L_x_29:


//--------------------- .text._Z7addBiasPfS_i     --------------------------
	.section	.text._Z7addBiasPfS_i,"ax",@progbits
	.align	128
        .global         _Z7addBiasPfS_i
        .type           _Z7addBiasPfS_i,@function
        .size           _Z7addBiasPfS_i,(.L_x_30 - _Z7addBiasPfS_i)
        .other          _Z7addBiasPfS_i,@"STO_CUDA_ENTRY STV_DEFAULT"
_Z7addBiasPfS_i:
.text._Z7addBiasPfS_i:
[----:B------:R-:W-:Y:S01]  /*0000*/  LDC R1, c[0x0][0x37c] ;  /* 0x0000df00ff017b82 */ /* 0x000fe20000000800 */
[----:B------:R-:W0:Y:S07]  /*0010*/  S2R R0, SR_TID.X ;  /* 0x0000000000007919 */ /* 0x000e2e0000002100 */
[----:B------:R-:W0:Y:S01]  /*0020*/  S2UR UR4, SR_CTAID.X ;  /* 0x00000000000479c3 */ /* 0x000e220000002500 */
[----:B------:R-:W1:Y:S07]  /*0030*/  LDCU UR5, c[0x0][0x390] ;  /* 0x00007200ff0577ac */ /* 0x000e6e0008000800 */
[----:B------:R-:W0:Y:S02]  /*0040*/  LDC R7, c[0x0][0x360] ;  /* 0x0000d800ff077b82 */ /* 0x000e240000000800 */
[----:B0-----:R-:W-:-:S05]  /*0050*/  IMAD R7, R7, UR4, R0 ;  /* 0x0000000407077c24 */ /* 0x001fca000f8e0200 */
[----:B-1----:R-:W-:-:S13]  /*0060*/  ISETP.GE.AND P0, PT, R7, UR5, PT ;  /* 0x0000000507007c0c */ /* 0x002fda000bf06270 */
[----:B------:R-:W-:Y:S05]  /*0070*/  @P0 EXIT ;  /* 0x000000000000094d */ /* 0x000fea0003800000 */
[----:B------:R-:W0:Y:S01]  /*0080*/  LDC.64 R2, c[0x0][0x388] ;  /* 0x0000e200ff027b82 */ /* 0x000e220000000a00 */
[----:B------:R-:W1:Y:S07]  /*0090*/  LDCU.64 UR4, c[0x0][0x358] ;  /* 0x00006b00ff0477ac */ /* 0x000e6e0008000a00 */
[----:B------:R-:W2:Y:S01]  /*00a0*/  LDC.64 R4, c[0x0][0x380] ;  /* 0x0000e000ff047b82 */ /* 0x000ea20000000a00 */
[----:B0-----:R-:W-:-:S06]  /*00b0*/  IMAD.WIDE R2, R7, 0x4, R2 ;  /* 0x0000000407027825 */ /* 0x001fcc00078e0202 */
[----:B-1----:R-:W3:Y:S01]  /*00c0*/  LDG.E R2, desc[UR4][R2.64] ;  /* 0x0000000402027981 */ /* 0x002ee2000c1e1900 */
[----:B--2---:R-:W-:-:S05]  /*00d0*/  IMAD.WIDE R4, R7, 0x4, R4 ;  /* 0x0000000407047825 */ /* 0x004fca00078e0204 */
[----:B------:R-:W3:Y:S02]  /*00e0*/  LDG.E R7, desc[UR4][R4.64] ;  /* 0x0000000404077981 */ /* 0x000ee4000c1e1900 */
[----:B---3--:R-:W-:-:S05]  /*00f0*/  FADD R7, R2, R7 ;  /* 0x0000000702077221 */ /* 0x008fca0000000000 */
[----:B------:R-:W-:Y:S01]  /*0100*/  STG.E desc[UR4][R4.64], R7 ;  /* 0x0000000704007986 */ /* 0x000fe2000c101904 */
[----:B------:R-:W-:Y:S05]  /*0110*/  EXIT ;  /* 0x000000000000794d */ /* 0x000fea0003800000 */
.L_x_17:
        /* <DEDUP_REMOVED lines=14> */
.L_x_30:


//--------------------- .text._Z13convolution2dPfS_S_iiiiiiiiiii --------------------------
	.section	.text._Z13convolution2dPfS_S_iiiiiiiiiii,"ax",@progbits
	.align	128
        .global         _Z13convolution2dPfS_S_iiiiiiiiiii
        .type           _Z13convolution2dPfS_S_iiiiiiiiiii,@function
        .size           _Z13convolution2dPfS_S_iiiiiiiiiii,(.L_x_31 - _Z13convolution2dPfS_S_iiiiiiiiiii)
        .other          _Z13convolution2dPfS_S_iiiiiiiiiii,@"STO_CUDA_ENTRY STV_DEFAULT"
_Z13convolution2dPfS_S_iiiiiiiiiii:
.text._Z13convolution2dPfS_S_iiiiiiiiiii:
        /* <DEDUP_REMOVED lines=17> */
[----:B------:R-:W0:Y:S01]  /*0110*/  LDCU UR4, c[0x0][0x3a8] ;  /* 0x00007500ff0477ac */ /* 0x000e220008000800 */
[----:B------:R-:W-:Y:S02]  /*0120*/  IMAD R3, R4, UR9, R5 ;  /* 0x0000000904037c24 */ /* 0x000fe4000f8e0205 */
[----:B------:R-:W-:Y:S01]  /*0130*/  IMAD.MOV.U32 R0, RZ, RZ, RZ ;  /* 0x000000ffff007224 */ /* 0x000fe200078e00ff */
[----:B------:R-:W1:Y:S01]  /*0140*/  LDCU.64 UR10, c[0x0][0x358] ;  /* 0x00006b00ff0a77ac */ /* 0x000e620008000a00 */
[----:B0-----:R-:W-:-:S09]  /*0150*/  UISETP.GE.AND UP0, UPT, UR4, 0x1, UPT ;  /* 0x000000010400788c */ /* 0x001fd2000bf06270 */
[----:B-1----:R-:W-:Y:S05]  /*0160*/  BRA.U !UP0, `(.L_x_18) ;  /* 0x0000000908dc7547 */ /* 0x002fea000b800000 */
[----:B------:R-:W0:Y:S01]  /*0170*/  LDCU UR5, c[0x0][0x3a4] ;  /* 0x00007480ff0577ac */ /* 0x000e220008000800 */
[----:B------:R-:W1:Y:S01]  /*0180*/  LDC.64 R6, c[0x0][0x3b8] ;  /* 0x0000ee00ff067b82 */ /* 0x000e620000000a00 */
[----:B------:R-:W1:Y:S01]  /*0190*/  LDCU UR4, c[0x0][0x3c0] ;  /* 0x00007800ff0477ac */ /* 0x000e620008000800 */
[----:B------:R-:W2:Y:S01]  /*01a0*/  LDCU UR6, c[0x0][0x3b4] ;  /* 0x00007680ff0677ac */ /* 0x000ea20008000800 */
[----:B0-----:R-:W-:Y:S01]  /*01b0*/  UISETP.GE.AND UP0, UPT, UR5, 0x1, UPT ;  /* 0x000000010500788c */ /* 0x001fe2000bf06270 */
[----:B-1----:R-:W-:Y:S02]  /*01c0*/  IMAD R4, R5, UR4, -R6 ;  /* 0x0000000405047c24 */ /* 0x002fe4000f8e0a06 */
[----:B--2---:R-:W-:-:S06]  /*01d0*/  IMAD R5, R2, R7, -UR6 ;  /* 0x8000000602057e24 */ /* 0x004fcc000f8e0207 */
[----:B------:R-:W-:Y:S05]  /*01e0*/  BRA.U !UP0, `(.L_x_18) ;  /* 0x0000000908bc7547 */ /* 0x000fea000b800000 */
[----:B------:R-:W-:Y:S01]  /*01f0*/  IMAD.MOV.U32 R0, RZ, RZ, RZ ;  /* 0x000000ffff007224 */ /* 0x000fe200078e00ff */
[----:B------:R-:W-:Y:S02]  /*0200*/  ULOP3.LUT UR6, UR5, 0x7, URZ, 0xc0, !UPT ;  /* 0x0000000705067892 */ /* 0x000fe4000f8ec0ff */
[----:B------:R-:W-:Y:S02]  /*0210*/  ULOP3.LUT UR7, UR5, 0x3, URZ, 0xc0, !UPT ;  /* 0x0000000305077892 */ /* 0x000fe4000f8ec0ff */
[----:B------:R-:W-:Y:S01]  /*0220*/  ULOP3.LUT UR5, UR5, 0x7ffffff8, URZ, 0xc0, !UPT ;  /* 0x7ffffff805057892 */ /* 0x000fe2000f8ec0ff */
[----:B------:R-:W-:-:S11]  /*0230*/  UMOV UR4, URZ ;  /* 0x000000ff00047c82 */ /* 0x000fd60008000000 */
.L_x_25:
[----:B------:R-:W0:Y:S01]  /*0240*/  LDCU UR13, c[0x0][0x3a4] ;  /* 0x00007480ff0d77ac */ /* 0x000e220008000800 */
[----:B------:R-:W1:Y:S01]  /*0250*/  LDC R8, c[0x0][0x39c] ;  /* 0x0000e700ff087b82 */ /* 0x000e620000000800 */
[----:B------:R-:W-:Y:S01]  /*0260*/  VIADD R7, R4, UR4 ;  /* 0x0000000404077c36 */ /* 0x000fe20008000000 */
[----:B------:R-:W2:Y:S01]  /*0270*/  LDCU UR8, c[0x0][0x3a8] ;  /* 0x00007500ff0877ac */ /* 0x000ea20008000800 */
[----:B0-----:R-:W-:-:S04]  /*0280*/  MOV R6, UR13 ;  /* 0x0000000d00067c02 */ /* 0x001fc80008000f00 */
[----:B------:R-:W-:Y:S01]  /*0290*/  ISETP.GE.U32.AND P1, PT, R6, 0x8, PT ;  /* 0x000000080600780c */ /* 0x000fe20003f26070 */
[----:B--2---:R-:W-:Y:S02]  /*02a0*/  UIMAD UR12, UR9, UR8, UR4 ;  /* 0x00000008090c72a4 */ /* 0x004fe4000f8e0204 */
[----:B------:R-:W-:Y:S01]  /*02b0*/  UIADD3 UR4, UPT, UPT, UR4, 0x1, URZ ;  /* 0x0000000104047890 */ /* 0x000fe2000fffe0ff */
[----:B-1----:R-:W-:-:S03]  /*02c0*/  ISETP.GE.AND P0, PT, R7, R8, PT ;  /* 0x000000080700720c */ /* 0x002fc60003f06270 */
[----:B------:R-:W-:Y:S01]  /*02d0*/  UISETP.NE.AND UP0, UPT, UR4, UR8, UPT ;  /* 0x000000080400728c */ /* 0x000fe2000bf05270 */
[----:B------:R-:W-:Y:S01]  /*02e0*/  ISETP.GT.AND P0, PT, R7, -0x1, !P0 ;  /* 0xffffffff0700780c */ /* 0x000fe20004704270 */
[----:B------:R-:W-:Y:S02]  /*02f0*/  IMAD R7, R8, UR9, R7 ;  /* 0x0000000908077c24 */ /* 0x000fe4000f8e0207 */
[----:B------:R-:W-:Y:S02]  /*0300*/  IMAD.MOV.U32 R8, RZ, RZ, RZ ;  /* 0x000000ffff087224 */ /* 0x000fe400078e00ff */
[----:B------:R-:W-:Y:S08]  /*0310*/  @!P1 BRA `(.L_x_19) ;  /* 0x0000000400149947 */ /* 0x000ff00003800000 */
[----:B------:R-:W-:Y:S01]  /*0320*/  IMAD.MOV.U32 R12, RZ, RZ, RZ ;  /* 0x000000ffff0c7224 */ /* 0x000fe200078e00ff */
[----:B------:R-:W0:Y:S06]  /*0330*/  LDCU UR8, c[0x0][0x398] ;  /* 0x00007300ff0877ac */ /* 0x000e2c0008000800 */
.L_x_20:
[----:B------:R-:W1:Y:S01]  /*0340*/  LDC R6, c[0x0][0x3a4] ;  /* 0x0000e900ff067b82 */ /* 0x000e620000000800 */
[----:B------:R-:W-:-:S05]  /*0350*/  IMAD.IADD R20, R5, 0x1, R12 ;  /* 0x0000000105147824 */ /* 0x000fca00078e020c */
[C---:B0-----:R-:W-:Y:S02]  /*0360*/  ISETP.GE.AND P3, PT, R20.reuse, UR8, PT ;  /* 0x0000000814007c0c */ /* 0x041fe4000bf66270 */
[----:B------:R-:W0:Y:S01]  /*0370*/  LDC.64 R8, c[0x0][0x380] ;  /* 0x0000e000ff087b82 */ /* 0x000e220000000a00 */
[C---:B------:R-:W-:Y:S02]  /*0380*/  IADD3 R13, PT, PT, R20.reuse, 0x1, RZ ;  /* 0x00000001140d7810 */ /* 0x040fe40007ffe0ff */
[----:B------:R-:W-:Y:S02]  /*0390*/  ISETP.GT.AND P3, PT, R20, -0x1, !P3 ;  /* 0xffffffff1400780c */ /* 0x000fe40005f64270 */
[C---:B------:R-:W-:Y:S02]  /*03a0*/  ISETP.GE.AND P1, PT, R13.reuse, UR8, PT ;  /* 0x000000080d007c0c */ /* 0x040fe4000bf26270 */
[----:B------:R-:W-:Y:S01]  /*03b0*/  PLOP3.LUT P3, PT, P3, P0, PT, 0x80, 0x8 ;  /* 0x000000000008781c */ /* 0x000fe20001f61070 */
[----:B------:R-:W2:Y:S01]  /*03c0*/  LDC.64 R10, c[0x0][0x388] ;  /* 0x0000e200ff0a7b82 */ /* 0x000ea20000000a00 */
[----:B------:R-:W-:Y:S01]  /*03d0*/  ISETP.GT.AND P1, PT, R13, -0x1, !P1 ;  /* 0xffffffff0d00780c */ /* 0x000fe20004f24270 */
[----:B------:R-:W-:-:S03]  /*03e0*/  IMAD R13, R7, UR8, R20 ;  /* 0x00000008070d7c24 */ /* 0x000fc6000f8e0214 */
[----:B------:R-:W-:Y:S01]  /*03f0*/  PLOP3.LUT P1, PT, P1, P0, PT, 0x80, 0x8 ;  /* 0x000000000008781c */ /* 0x000fe20000f21070 */
[----:B-1----:R-:W-:Y:S02]  /*0400*/  IMAD R15, R6, UR12, R12 ;  /* 0x0000000c060f7c24 */ /* 0x002fe4000f8e020c */
[----:B0-----:R-:W-:-:S05]  /*0410*/  IMAD.WIDE R8, R13, 0x4, R8 ;  /* 0x000000040d087825 */ /* 0x001fca00078e0208 */
[----:B------:R-:W3:Y:S01]  /*0420*/  @P3 LDG.E R13, desc[UR10][R8.64] ;  /* 0x0000000a080d3981 */ /* 0x000ee2000c1e1900 */
[----:B--2---:R-:W-:-:S04]  /*0430*/  IMAD.WIDE R10, R15, 0x4, R10 ;  /* 0x000000040f0a7825 */ /* 0x004fc800078e020a */
[----:B------:R-:W2:Y:S04]  /*0440*/  @P1 LDG.E R15, desc[UR10][R8.64+0x4] ;  /* 0x0000040a080f1981 */ /* 0x000ea8000c1e1900 */
[----:B------:R-:W3:Y:S04]  /*0450*/  @P3 LDG.E R14, desc[UR10][R10.64] ;  /* 0x0000000a0a0e3981 */ /* 0x000ee8000c1e1900 */
[----:B------:R-:W2:Y:S01]  /*0460*/  @P1 LDG.E R16, desc[UR10][R10.64+0x4] ;  /* 0x0000040a0a101981 */ /* 0x000ea2000c1e1900 */
[C---:B------:R-:W-:Y:S02]  /*0470*/  VIADD R17, R20.reuse, 0x2 ;  /* 0x0000000214117836 */ /* 0x040fe40000000000 */
[----:B------:R-:W-:-:S03]  /*0480*/  VIADD R18, R20, 0x3 ;  /* 0x0000000314127836 */ /* 0x000fc60000000000 */
[C---:B------:R-:W-:Y:S01]  /*0490*/  ISETP.GE.AND P2, PT, R17.reuse, UR8, PT ;  /* 0x0000000811007c0c */ /* 0x040fe2000bf46270 */
[----:B------:R-:W-:Y:S01]  /*04a0*/  VIADD R19, R20, 0x4 ;  /* 0x0000000414137836 */ /* 0x000fe20000000000 */
[----:B------:R-:W-:Y:S02]  /*04b0*/  ISETP.GE.AND P6, PT, R18, UR8, PT ;  /* 0x0000000812007c0c */ /* 0x000fe4000bfc6270 */
[----:B------:R-:W-:Y:S02]  /*04c0*/  ISETP.GT.AND P2, PT, R17, -0x1, !P2 ;  /* 0xffffffff1100780c */ /* 0x000fe40005744270 */
[----:B------:R-:W-:Y:S02]  /*04d0*/  IADD3 R17, PT, PT, R20, 0x5, RZ ;  /* 0x0000000514117810 */ /* 0x000fe40007ffe0ff */
[----:B------:R-:W-:Y:S02]  /*04e0*/  ISETP.GE.AND P5, PT, R19, UR8, PT ;  /* 0x0000000813007c0c */ /* 0x000fe4000bfa6270 */
[----:B------:R-:W-:-:S02]  /*04f0*/  ISETP.GT.AND P6, PT, R18, -0x1, !P6 ;  /* 0xffffffff1200780c */ /* 0x000fc400077c4270 */
[----:B------:R-:W-:Y:S01]  /*0500*/  PLOP3.LUT P2, PT, P2, P0, PT, 0x80, 0x8 ;  /* 0x000000000008781c */ /* 0x000fe20001741070 */
[C---:B------:R-:W-:Y:S01]  /*0510*/  VIADD R18, R20.reuse, 0x6 ;  /* 0x0000000614127836 */ /* 0x040fe20000000000 */
[----:B------:R-:W-:Y:S02]  /*0520*/  ISETP.GE.AND P4, PT, R17, UR8, PT ;  /* 0x0000000811007c0c */ /* 0x000fe4000bf86270 */
[----:B------:R-:W-:Y:S02]  /*0530*/  ISETP.GT.AND P5, PT, R19, -0x1, !P5 ;  /* 0xffffffff1300780c */ /* 0x000fe40006fa4270 */
[----:B------:R-:W-:Y:S01]  /*0540*/  ISETP.GT.AND P4, PT, R17, -0x1, !P4 ;  /* 0xffffffff1100780c */ /* 0x000fe20006784270 */
[----:B------:R-:W-:Y:S01]  /*0550*/  VIADD R17, R20, 0x7 ;  /* 0x0000000714117836 */ /* 0x000fe20000000000 */
[----:B------:R-:W-:Y:S02]  /*0560*/  PLOP3.LUT P5, PT, P5, P0, PT, 0x80, 0x8 ;  /* 0x000000000008781c */ /* 0x000fe40002fa1070 */
[----:B------:R-:W-:-:S13]  /*0570*/  PLOP3.LUT P4, PT, P4, P0, PT, 0x80, 0x8 ;  /* 0x000000000008781c */ /* 0x000fda0002781070 */
[----:B------:R-:W4:Y:S04]  /*0580*/  @P4 LDG.E R19, desc[UR10][R8.64+0x14] ;  /* 0x0000140a08134981 */ /* 0x000f28000c1e1900 */
[----:B------:R-:W4:Y:S01]  /*0590*/  @P4 LDG.E R20, desc[UR10][R10.64+0x14] ;  /* 0x0000140a0a144981 */ /* 0x000f22000c1e1900 */
[----:B---3--:R-:W-:Y:S01]  /*05a0*/  @P3 FFMA R0, R13, R14, R0 ;  /* 0x0000000e0d003223 */ /* 0x008fe20000000000 */
[----:B------:R-:W-:Y:S02]  /*05b0*/  PLOP3.LUT P3, PT, P6, P0, PT, 0x80, 0x8 ;  /* 0x000000000008781c */ /* 0x000fe40003761070 */
[----:B------:R-:W3:Y:S01]  /*05c0*/  @P2 LDG.E R13, desc[UR10][R8.64+0x8] ;  /* 0x0000080a080d2981 */ /* 0x000ee2000c1e1900 */
[C---:B------:R-:W-:Y:S01]  /*05d0*/  ISETP.GE.AND P6, PT, R18.reuse, UR8, PT ;  /* 0x0000000812007c0c */ /* 0x040fe2000bfc6270 */
[----:B--2---:R-:W-:Y:S01]  /*05e0*/  @P1 FFMA R0, R15, R16, R0 ;  /* 0x000000100f001223 */ /* 0x004fe20000000000 */
[----:B------:R-:W-:Y:S01]  /*05f0*/  ISETP.GE.AND P1, PT, R17, UR8, PT ;  /* 0x0000000811007c0c */ /* 0x000fe2000bf26270 */
[----:B------:R-:W3:Y:S01]  /*0600*/  @P2 LDG.E R14, desc[UR10][R10.64+0x8] ;  /* 0x0000080a0a0e2981 */ /* 0x000ee2000c1e1900 */
[----:B------:R-:W-:-:S02]  /*0610*/  ISETP.GT.AND P6, PT, R18, -0x1, !P6 ;  /* 0xffffffff1200780c */ /* 0x000fc400077c4270 */
[----:B------:R-:W-:Y:S01]  /*0620*/  ISETP.GT.AND P1, PT, R17, -0x1, !P1 ;  /* 0xffffffff1100780c */ /* 0x000fe20004f24270 */
[----:B------:R-:W2:Y:S01]  /*0630*/  @P5 LDG.E R18, desc[UR10][R10.64+0x10] ;  /* 0x0000100a0a125981 */ /* 0x000ea2000c1e1900 */
[----:B------:R-:W-:-:S03]  /*0640*/  PLOP3.LUT P6, PT, P6, P0, PT, 0x80, 0x8 ;  /* 0x000000000008781c */ /* 0x000fc600037c1070 */
[----:B------:R-:W5:Y:S01]  /*0650*/  @P3 LDG.E R15, desc[UR10][R8.64+0xc] ;  /* 0x00000c0a080f3981 */ /* 0x000f62000c1e1900 */
[----:B------:R-:W-:-:S03]  /*0660*/  PLOP3.LUT P1, PT, P1, P0, PT, 0x80, 0x8 ;  /* 0x000000000008781c */ /* 0x000fc60000f21070 */
[----:B------:R-:W5:Y:S04]  /*0670*/  @P3 LDG.E R16, desc[UR10][R10.64+0xc] ;  /* 0x00000c0a0a103981 */ /* 0x000f68000c1e1900 */
[----:B------:R-:W2:Y:S04]  /*0680*/  @P5 LDG.E R17, desc[UR10][R8.64+0x10] ;  /* 0x0000100a08115981 */ /* 0x000ea8000c1e1900 */
[----:B------:R-:W4:Y:S04]  /*0690*/  @P6 LDG.E R21, desc[UR10][R8.64+0x18] ;  /* 0x0000180a08156981 */ /* 0x000f28000c1e1900 */
[----:B------:R-:W4:Y:S04]  /*06a0*/  @P6 LDG.E R22, desc[UR10][R10.64+0x18] ;  /* 0x0000180a0a166981 */ /* 0x000f28000c1e1900 */
[----:B------:R-:W4:Y:S04]  /*06b0*/  @P1 LDG.E R23, desc[UR10][R8.64+0x1c] ;  /* 0x00001c0a08171981 */ /* 0x000f28000c1e1900 */
[----:B------:R-:W4:Y:S01]  /*06c0*/  @P1 LDG.E R24, desc[UR10][R10.64+0x1c] ;  /* 0x00001c0a0a181981 */ /* 0x000f22000c1e1900 */
[----:B------:R-:W-:Y:S01]  /*06d0*/  IADD3 R12, PT, PT, R12, 0x8, RZ ;  /* 0x000000080c0c7810 */ /* 0x000fe20007ffe0ff */
[----:B---3--:R-:W-:-:S03]  /*06e0*/  @P2 FFMA R0, R13, R14, R0 ;  /* 0x0000000e0d002223 */ /* 0x008fc60000000000 */
[----:B------:R-:W-:Y:S01]  /*06f0*/  ISETP.NE.AND P2, PT, R12, UR5, PT ;  /* 0x000000050c007c0c */ /* 0x000fe2000bf45270 */
[----:B-----5:R-:W-:-:S04]  /*0700*/  @P3 FFMA R0, R15, R16, R0 ;  /* 0x000000100f003223 */ /* 0x020fc80000000000 */
[----:B--2---:R-:W-:-:S04]  /*0710*/  @P5 FFMA R0, R17, R18, R0 ;  /* 0x0000001211005223 */ /* 0x004fc80000000000 */
[----:B----4-:R-:W-:-:S04]  /*0720*/  @P4 FFMA R0, R19, R20, R0 ;  /* 0x0000001413004223 */ /* 0x010fc80000000000 */
[----:B------:R-:W-:-:S04]  /*0730*/  @P6 FFMA R0, R21, R22, R0 ;  /* 0x0000001615006223 */ /* 0x000fc80000000000 */
[----:B------:R-:W-:Y:S01]  /*0740*/  @P1 FFMA R0, R23, R24, R0 ;  /* 0x0000001817001223 */ /* 0x000fe20000000000 */
[----:B------:R-:W-:Y:S06]  /*0750*/  @P2 BRA `(.L_x_20) ;  /* 0xfffffff800f82947 */ /* 0x000fec000383ffff */
[----:B------:R-:W-:-:S07]  /*0760*/  IMAD.U32 R8, RZ, RZ, UR5 ;  /* 0x00000005ff087e24 */ /* 0x000fce000f8e00ff */
.L_x_19:
[----:B------:R-:W-:-:S09]  /*0770*/  UISETP.NE.AND UP1, UPT, UR6, URZ, UPT ;  /* 0x000000ff0600728c */ /* 0x000fd2000bf25270 */
[----:B------:R-:W-:Y:S05]  /*0780*/  BRA.U !UP1, `(.L_x_21) ;  /* 0x0000000509507547 */ /* 0x000fea000b800000 */
[----:B------:R-:W-:Y:S02]  /*0790*/  UIADD3 UR8, UPT, UPT, UR6, -0x1, URZ ;  /* 0xffffffff06087890 */ /* 0x000fe4000fffe0ff */
[----:B------:R-:W-:Y:S02]  /*07a0*/  UISETP.NE.AND UP2, UPT, UR7, URZ, UPT ;  /* 0x000000ff0700728c */ /* 0x000fe4000bf45270 */
[----:B------:R-:W-:-:S09]  /*07b0*/  UISETP.GE.U32.AND UP1, UPT, UR8, 0x3, UPT ;  /* 0x000000030800788c */ /* 0x000fd2000bf26070 */
[----:B------:R-:W-:Y:S05]  /*07c0*/  BRA.U !UP1, `(.L_x_22) ;  /* 0x0000000109907547 */ /* 0x000fea000b800000 */
[----:B------:R-:W0:Y:S01]  /*07d0*/  LDCU UR8, c[0x0][0x398] ;  /* 0x00007300ff0877ac */ /* 0x000e220008000800 */
[----:B------:R-:W1:Y:S01]  /*07e0*/  LDC.64 R10, c[0x0][0x380] ;  /* 0x0000e000ff0a7b82 */ /* 0x000e620000000a00 */
[----:B------:R-:W-:-:S04]  /*07f0*/  IMAD.IADD R14, R5, 0x1, R8 ;  /* 0x00000001050e7824 */ /* 0x000fc800078e0208 */
[C---:B------:R-:W-:Y:S01]  /*0800*/  VIADD R15, R14.reuse, 0x2 ;  /* 0x000000020e0f7836 */ /* 0x040fe20000000000 */
[C---:B------:R-:W-:Y:S01]  /*0810*/  IADD3 R9, PT, PT, R14.reuse, 0x1, RZ ;  /* 0x000000010e097810 */ /* 0x040fe20007ffe0ff */
[C---:B------:R-:W-:Y:S01]  /*0820*/  VIADD R16, R14.reuse, 0x3 ;  /* 0x000000030e107836 */ /* 0x040fe20000000000 */
[----:B------:R-:W2:Y:S01]  /*0830*/  LDC.64 R12, c[0x0][0x388] ;  /* 0x0000e200ff0c7b82 */ /* 0x000ea20000000a00 */
[C---:B0-----:R-:W-:Y:S02]  /*0840*/  ISETP.GE.AND P1, PT, R14.reuse, UR8, PT ;  /* 0x000000080e007c0c */ /* 0x041fe4000bf26270 */
[----:B------:R-:W-:Y:S02]  /*0850*/  ISETP.GE.AND P2, PT, R9, UR8, PT ;  /* 0x0000000809007c0c */ /* 0x000fe4000bf46270 */
[----:B------:R-:W-:Y:S02]  /*0860*/  ISETP.GT.AND P1, PT, R14, -0x1, !P1 ;  /* 0xffffffff0e00780c */ /* 0x000fe40004f24270 */
[----:B------:R-:W-:-:S02]  /*0870*/  ISETP.GE.AND P3, PT, R15, UR8, PT ;  /* 0x000000080f007c0c */ /* 0x000fc4000bf66270 */
[----:B------:R-:W-:Y:S01]  /*0880*/  ISETP.GT.AND P2, PT, R9, -0x1, !P2 ;  /* 0xffffffff0900780c */ /* 0x000fe20005744270 */
[----:B------:R-:W-:Y:S01]  /*0890*/  IMAD R9, R7, UR8, R14 ;  /* 0x0000000807097c24 */ /* 0x000fe2000f8e020e */
[----:B------:R-:W-:Y:S02]  /*08a0*/  PLOP3.LUT P1, PT, P1, P0, PT, 0x80, 0x8 ;  /* 0x000000000008781c */ /* 0x000fe40000f21070 */
[----:B------:R-:W-:Y:S01]  /*08b0*/  ISETP.GT.AND P3, PT, R15, -0x1, !P3 ;  /* 0xffffffff0f00780c */ /* 0x000fe20005f64270 */
[----:B------:R-:W-:Y:S01]  /*08c0*/  IMAD R15, R6, UR12, R8 ;  /* 0x0000000c060f7c24 */ /* 0x000fe2000f8e0208 */
[C---:B------:R-:W-:Y:S01]  /*08d0*/  ISETP.GE.AND P4, PT, R16.reuse, UR8, PT ;  /* 0x0000000810007c0c */ /* 0x040fe2000bf86270 */
[----:B-1----:R-:W-:Y:S01]  /*08e0*/  IMAD.WIDE R10, R9, 0x4, R10 ;  /* 0x00000004090a7825 */ /* 0x002fe200078e020a */
[----:B------:R-:W-:Y:S02]  /*08f0*/  PLOP3.LUT P2, PT, P2, P0, PT, 0x80, 0x8 ;  /* 0x000000000008781c */ /* 0x000fe40001741070 */
[----:B------:R-:W-:Y:S01]  /*0900*/  ISETP.GT.AND P4, PT, R16, -0x1, !P4 ;  /* 0xffffffff1000780c */ /* 0x000fe20006784270 */
[----:B--2---:R-:W-:Y:S01]  /*0910*/  IMAD.WIDE R12, R15, 0x4, R12 ;  /* 0x000000040f0c7825 */ /* 0x004fe200078e020c */
[----:B------:R-:W-:-:S02]  /*0920*/  PLOP3.LUT P3, PT, P3, P0, PT, 0x80, 0x8 ;  /* 0x000000000008781c */ /* 0x000fc40001f61070 */
[----:B------:R-:W-:Y:S01]  /*0930*/  PLOP3.LUT P4, PT, P4, P0, PT, 0x80, 0x8 ;  /* 0x000000000008781c */ /* 0x000fe20002781070 */
[----:B------:R-:W2:Y:S04]  /*0940*/  @P1 LDG.E R9, desc[UR10][R10.64] ;  /* 0x0000000a0a091981 */ /* 0x000ea8000c1e1900 */
[----:B------:R-:W2:Y:S04]  /*0950*/  @P1 LDG.E R14, desc[UR10][R12.64] ;  /* 0x0000000a0c0e1981 */ /* 0x000ea8000c1e1900 */
[----:B------:R-:W3:Y:S04]  /*0960*/  @P2 LDG.E R15, desc[UR10][R10.64+0x4] ;  /* 0x0000040a0a0f2981 */ /* 0x000ee8000c1e1900 */
[----:B------:R-:W3:Y:S04]  /*0970*/  @P2 LDG.E R16, desc[UR10][R12.64+0x4] ;  /* 0x0000040a0c102981 */ /* 0x000ee8000c1e1900 */
[----:B------:R-:W4:Y:S04]  /*0980*/  @P3 LDG.E R17, desc[UR10][R10.64+0x8] ;  /* 0x0000080a0a113981 */ /* 0x000f28000c1e1900 */
[----:B------:R-:W4:Y:S04]  /*0990*/  @P3 LDG.E R18, desc[UR10][R12.64+0x8] ;  /* 0x0000080a0c123981 */ /* 0x000f28000c1e1900 */
[----:B------:R-:W5:Y:S04]  /*09a0*/  @P4 LDG.E R19, desc[UR10][R10.64+0xc] ;  /* 0x00000c0a0a134981 */ /* 0x000f68000c1e1900 */
[----:B------:R-:W5:Y:S01]  /*09b0*/  @P4 LDG.E R20, desc[UR10][R12.64+0xc] ;  /* 0x00000c0a0c144981 */ /* 0x000f62000c1e1900 */
[----:B------:R-:W-:Y:S01]  /*09c0*/  IADD3 R8, PT, PT, R8, 0x4, RZ ;  /* 0x0000000408087810 */ /* 0x000fe20007ffe0ff */
[----:B--2---:R-:W-:-:S04]  /*09d0*/  @P1 FFMA R0, R9, R14, R0 ;  /* 0x0000000e09001223 */ /* 0x004fc80000000000 */
[----:B---3--:R-:W-:-:S04]  /*09e0*/  @P2 FFMA R0, R15, R16, R0 ;  /* 0x000000100f002223 */ /* 0x008fc80000000000 */
[----:B----4-:R-:W-:-:S04]  /*09f0*/  @P3 FFMA R0, R17, R18, R0 ;  /* 0x0000001211003223 */ /* 0x010fc80000000000 */
[----:B-----5:R-:W-:-:S07]  /*0a00*/  @P4 FFMA R0, R19, R20, R0 ;  /* 0x0000001413004223 */ /* 0x020fce0000000000 */
.L_x_22:
[----:B------:R-:W-:Y:S05]  /*0a10*/  BRA.U !UP2, `(.L_x_21) ;  /* 0x000000010aac7547 */ /* 0x000fea000b800000 */
[----:B------:R-:W-:Y:S01]  /*0a20*/  UISETP.NE.AND UP1, UPT, UR7, 0x1, UPT ;  /* 0x000000010700788c */ /* 0x000fe2000bf25270 */
[----:B------:R-:W-:-:S08]  /*0a30*/  LOP3.LUT P3, RZ, R6, 0x1, RZ, 0xc0, !PT ;  /* 0x0000000106ff7812 */ /* 0x000fd0000786c0ff */
[----:B------:R-:W-:Y:S05]  /*0a40*/  BRA.U !UP1, `(.L_x_23) ;  /* 0x0000000109587547 */ /* 0x000fea000b800000 */
[----:B------:R-:W0:Y:S01]  /*0a50*/  LDCU UR8, c[0x0][0x398] ;  /* 0x00007300ff0877ac */ /* 0x000e220008000800 */
[----:B------:R-:W1:Y:S01]  /*0a60*/  LDC.64 R12, c[0x0][0x380] ;  /* 0x0000e000ff0c7b82 */ /* 0x000e620000000a00 */
[--C-:B------:R-:W-:Y:S02]  /*0a70*/  IMAD.IADD R14, R5, 0x1, R8.reuse ;  /* 0x00000001050e7824 */ /* 0x100fe400078e0208 */
[----:B------:R-:W-:Y:S02]  /*0a80*/  IMAD R15, R6, UR12, R8 ;  /* 0x0000000c060f7c24 */ /* 0x000fe4000f8e0208 */
[----:B------:R-:W-:-:S03]  /*0a90*/  VIADD R9, R14, 0x1 ;  /* 0x000000010e097836 */ /* 0x000fc60000000000 */
[----:B------:R-:W2:Y:S01]  /*0aa0*/  LDC.64 R10, c[0x0][0x388] ;  /* 0x0000e200ff0a7b82 */ /* 0x000ea20000000a00 */
[C---:B0-----:R-:W-:Y:S02]  /*0ab0*/  ISETP.GE.AND P1, PT, R14.reuse, UR8, PT ;  /* 0x000000080e007c0c */ /* 0x041fe4000bf26270 */
[C---:B------:R-:W-:Y:S02]  /*0ac0*/  ISETP.GE.AND P2, PT, R9.reuse, UR8, PT ;  /* 0x0000000809007c0c */ /* 0x040fe4000bf46270 */
[----:B------:R-:W-:Y:S02]  /*0ad0*/  ISETP.GT.AND P1, PT, R14, -0x1, !P1 ;  /* 0xffffffff0e00780c */ /* 0x000fe40004f24270 */
[----:B------:R-:W-:Y:S01]  /*0ae0*/  ISETP.GT.AND P2, PT, R9, -0x1, !P2 ;  /* 0xffffffff0900780c */ /* 0x000fe20005744270 */
[----:B------:R-:W-:Y:S01]  /*0af0*/  IMAD R9, R7, UR8, R14 ;  /* 0x0000000807097c24 */ /* 0x000fe2000f8e020e */
[----:B------:R-:W-:Y:S02]  /*0b00*/  PLOP3.LUT P1, PT, P1, P0, PT, 0x80, 0x8 ;  /* 0x000000000008781c */ /* 0x000fe40000f21070 */
[----:B------:R-:W-:Y:S01]  /*0b10*/  PLOP3.LUT P2, PT, P2, P0, PT, 0x80, 0x8 ;  /* 0x000000000008781c */ /* 0x000fe20001741070 */
[----:B-1----:R-:W-:-:S04]  /*0b20*/  IMAD.WIDE R12, R9, 0x4, R12 ;  /* 0x00000004090c7825 */ /* 0x002fc800078e020c */
[----:B--2---:R-:W-:-:S06]  /*0b30*/  IMAD.WIDE R10, R15, 0x4, R10 ;  /* 0x000000040f0a7825 */ /* 0x004fcc00078e020a */
[----:B------:R-:W2:Y:S04]  /*0b40*/  @P1 LDG.E R9, desc[UR10][R12.64] ;  /* 0x0000000a0c091981 */ /* 0x000ea8000c1e1900 */
[----:B------:R-:W2:Y:S04]  /*0b50*/  @P1 LDG.E R14, desc[UR10][R10.64] ;  /* 0x0000000a0a0e1981 */ /* 0x000ea8000c1e1900 */
[----:B------:R-:W3:Y:S04]  /*0b60*/  @P2 LDG.E R15, desc[UR10][R12.64+0x4] ;  /* 0x0000040a0c0f2981 */ /* 0x000ee8000c1e1900 */
[----:B------:R-:W3:Y:S01]  /*0b70*/  @P2 LDG.E R16, desc[UR10][R10.64+0x4] ;  /* 0x0000040a0a102981 */ /* 0x000ee2000c1e1900 */
[----:B------:R-:W-:Y:S01]  /*0b80*/  IADD3 R8, PT, PT, R8, 0x2, RZ ;  /* 0x0000000208087810 */ /* 0x000fe20007ffe0ff */
[----:B--2---:R-:W-:-:S04]  /*0b90*/  @P1 FFMA R0, R9, R14, R0 ;  /* 0x0000000e09001223 */ /* 0x004fc80000000000 */
[----:B---3--:R-:W-:-:S07]  /*0ba0*/  @P2 FFMA R0, R15, R16, R0 ;  /* 0x000000100f002223 */ /* 0x008fce0000000000 */
.L_x_23:
[----:B------:R-:W-:Y:S05]  /*0bb0*/  @!P3 BRA `(.L_x_21) ;  /* 0x000000000044b947 */ /* 0x000fea0003800000 */
[----:B------:R-:W0:Y:S01]  /*0bc0*/  LDCU UR8, c[0x0][0x398] ;  /* 0x00007300ff0877ac */ /* 0x000e220008000800 */
[----:B------:R-:W-:Y:S01]  /*0bd0*/  IMAD.IADD R14, R5, 0x1, R8 ;  /* 0x00000001050e7824 */ /* 0x000fe200078e0208 */
[----:B------:R-:W-:Y:S04]  /*0be0*/  BSSY.RECONVERGENT B0, `(.L_x_21) ;  /* 0x000000e000007945 */ /* 0x000fe80003800200 */
[----:B0-----:R-:W-:-:S04]  /*0bf0*/  ISETP.GE.AND P1, PT, R14, UR8, PT ;  /* 0x000000080e007c0c */ /* 0x001fc8000bf26270 */
[----:B------:R-:W-:-:S04]  /*0c00*/  ISETP.GT.AND P1, PT, R14, -0x1, !P1 ;  /* 0xffffffff0e00780c */ /* 0x000fc80004f24270 */
[----:B------:R-:W-:-:S13]  /*0c10*/  PLOP3.LUT P1, PT, P1, P0, PT, 0x80, 0x8 ;  /* 0x000000000008781c */ /* 0x000fda0000f21070 */
[----:B------:R-:W-:Y:S05]  /*0c20*/  @!P1 BRA `(.L_x_24) ;  /* 0x0000000000249947 */ /* 0x000fea0003800000 */
[----:B------:R-:W0:Y:S01]  /*0c30*/  LDC.64 R10, c[0x0][0x380] ;  /* 0x0000e000ff0a7b82 */ /* 0x000e220000000a00 */
[----:B------:R-:W-:Y:S02]  /*0c40*/  IMAD R7, R7, UR8, R14 ;  /* 0x0000000807077c24 */ /* 0x000fe4000f8e020e */
[----:B------:R-:W-:-:S05]  /*0c50*/  IMAD R9, R6, UR12, R8 ;  /* 0x0000000c06097c24 */ /* 0x000fca000f8e0208 */
[----:B------:R-:W1:Y:S01]  /*0c60*/  LDC.64 R12, c[0x0][0x388] ;  /* 0x0000e200ff0c7b82 */ /* 0x000e620000000a00 */
[----:B0-----:R-:W-:-:S06]  /*0c70*/  IMAD.WIDE R6, R7, 0x4, R10 ;  /* 0x0000000407067825 */ /* 0x001fcc00078e020a */
[----:B------:R-:W2:Y:S01]  /*0c80*/  LDG.E R7, desc[UR10][R6.64] ;  /* 0x0000000a06077981 */ /* 0x000ea2000c1e1900 */
[----:B-1----:R-:W-:-:S06]  /*0c90*/  IMAD.WIDE R8, R9, 0x4, R12 ;  /* 0x0000000409087825 */ /* 0x002fcc00078e020c */
[----:B------:R-:W2:Y:S02]  /*0ca0*/  LDG.E R8, desc[UR10][R8.64] ;  /* 0x0000000a08087981 */ /* 0x000ea4000c1e1900 */
[----:B--2---:R-:W-:-:S07]  /*0cb0*/  FFMA R0, R7, R8, R0 ;  /* 0x0000000807007223 */ /* 0x004fce0000000000 */
.L_x_24:
[----:B------:R-:W-:Y:S05]  /*0cc0*/  BSYNC.RECONVERGENT B0 ;  /* 0x0000000000007941 */ /* 0x000fea0003800200 */
.L_x_21:
[----:B------:R-:W-:Y:S05]  /*0cd0*/  BRA.U UP0, `(.L_x_25) ;  /* 0xfffffff500587547 */ /* 0x000fea000b83ffff */
.L_x_18:
[----:B------:R-:W0:Y:S01]  /*0ce0*/  LDC.64 R4, c[0x0][0x390] ;  /* 0x0000e400ff047b82 */ /* 0x000e220000000a00 */
[----:B------:R-:W1:Y:S02]  /*0cf0*/  LDCU UR8, c[0x0][0x3ac] ;  /* 0x00007580ff0877ac */ /* 0x000e640008000800 */
[----:B-1----:R-:W-:-:S04]  /*0d00*/  IMAD R3, R3, UR8, R2 ;  /* 0x0000000803037c24 */ /* 0x002fc8000f8e0202 */
[----:B0-----:R-:W-:-:S05]  /*0d10*/  IMAD.WIDE R2, R3, 0x4, R4 ;  /* 0x0000000403027825 */ /* 0x001fca00078e0204 */
[----:B------:R-:W-:Y:S01]  /*0d20*/  STG.E desc[UR10][R2.64], R0 ;  /* 0x0000000002007986 */ /* 0x000fe2000c10190a */
[----:B------:R-:W-:Y:S05]  /*0d30*/  EXIT ;  /* 0x000000000000794d */ /* 0x000fea0003800000 */
.L_x_26:
        /* <DEDUP_REMOVED lines=12> */
.L_x_31:


//--------------------- .text._Z14reluActivationPfS_i --------------------------
	.section	.text._Z14reluActivationPfS_i,"ax",@progbits
	.align	128
        .global         _Z14reluActivationPfS_i
        .type           _Z14reluActivationPfS_i,@function
        .size           _Z14reluActivationPfS_i,(.L_x_32 - _Z14reluActivationPfS_i)
        .other          _Z14reluActivationPfS_i,@"STO_CUDA_ENTRY STV_DEFAULT"
_Z14reluActivationPfS_i:
.text._Z14reluActivationPfS_i:
        /* <DEDUP_REMOVED lines=13> */
[----:B--2---:R-:W-:Y:S01]  /*00d0*/  IMAD.WIDE R4, R7, 0x4, R4 ;  /* 0x0000000407047825 */ /* 0x004fe200078e0204 */
[----:B---3--:R-:W-:-:S05]  /*00e0*/  FMNMX R7, RZ, R2, !PT ;  /* 0x00000002ff077209 */ /* 0x008fca0007800000 */
[----:B------:R-:W-:Y:S01]  /*00f0*/  STG.E desc[UR4][R4.64], R7 ;  /* 0x0000000704007986 */ /* 0x000fe2000c101904 */
[----:B------:R-:W-:Y:S05]  /*0100*/  EXIT ;  /* 0x000000000000794d */ /* 0x000fea0003800000 */
.L_x_27:
        /* <DEDUP_REMOVED lines=15> */
.L_x_32:


//--------------------- .nv.shared.reserved.0     --------------------------
	.section	.nv.shared.reserved.0,"aw",@nobits
	.weak		__nv_reservedSMEM_offset_0_alias
	.size		__nv_reservedSMEM_offset_0_alias, 0, 64
	.other		__nv_reservedSMEM_offset_0_alias,@"STO_CUDA_RESERVED_SHARED STV_DEFAULT"
__nv_reservedSMEM_offset_0_alias:
	.zero		0
	.zero		64


//--------------------- .nv.constant0._Z20matrixVectorMultiplyPfS_S_ii --------------------------
	.section	.nv.constant0._Z20matrixVectorMultiplyPfS_S_ii,"a",@progbits
	.sectionflags	@""
	.align	4
.nv.constant0._Z20matrixVectorMultiplyPfS_S_ii:
	.zero		928


//--------------------- .nv.constant0._Z9maxPool2dPfS_iiiiiii --------------------------
	.section	.nv.constant0._Z9maxPool2dPfS_iiiiiii,"a",@progbits
	.sectionflags	@""
	.align	4
.nv.constant0._Z9maxPool2dPfS_iiiiiii:
	.zero		940


//--------------------- .nv.constant0._Z7addBiasPfS_i --------------------------
	.section	.nv.constant0._Z7addBiasPfS_i,"a",@progbits
	.sectionflags	@""
	.align	4
.nv.constant0._Z7addBiasPfS_i:
	.zero		916


//--------------------- .nv.constant0._Z13convolution2dPfS_S_iiiiiiiiiii --------------------------
	.section	.nv.constant0._Z13convolution2dPfS_S_iiiiiiiiiii,"a",@progbits
	.sectionflags	@""
	.align	4
.nv.constant0._Z13convolution2dPfS_S_iiiiiiiiiii:
	.zero		964


//--------------------- .nv.constant0._Z14reluActivationPfS_i --------------------------
	.section	.nv.constant0._Z14reluActivationPfS_i,"a",@progbits
	.sectionflags	@""
	.align	4
.nv.constant0._Z14reluActivationPfS_i:
	.zero		916


//--------------------- SYMBOLS --------------------------

	.type		.nv.reservedSmem.offset0,@object
	.size		.nv.reservedSmem.offset0,0x4
